//
// Generated by NVIDIA NVVM Compiler
//
// Compiler Build ID: CL-36424714
// Cuda compilation tools, release 13.0, V13.0.88
// Based on NVVM 20.0.0
//

.version 9.0
.target sm_100
.address_size 64

	// .globl	_Z21sparseAttentionKernelPfS_S_S_PiS0_iiiii

.visible .entry _Z21sparseAttentionKernelPfS_S_S_PiS0_iiiii(
	.param .u64 .ptr .align 1 _Z21sparseAttentionKernelPfS_S_S_PiS0_iiiii_param_0,
	.param .u64 .ptr .align 1 _Z21sparseAttentionKernelPfS_S_S_PiS0_iiiii_param_1,
	.param .u64 .ptr .align 1 _Z21sparseAttentionKernelPfS_S_S_PiS0_iiiii_param_2,
	.param .u64 .ptr .align 1 _Z21sparseAttentionKernelPfS_S_S_PiS0_iiiii_param_3,
	.param .u64 .ptr .align 1 _Z21sparseAttentionKernelPfS_S_S_PiS0_iiiii_param_4,
	.param .u64 .ptr .align 1 _Z21sparseAttentionKernelPfS_S_S_PiS0_iiiii_param_5,
	.param .u32 _Z21sparseAttentionKernelPfS_S_S_PiS0_iiiii_param_6,
	.param .u32 _Z21sparseAttentionKernelPfS_S_S_PiS0_iiiii_param_7,
	.param .u32 _Z21sparseAttentionKernelPfS_S_S_PiS0_iiiii_param_8,
	.param .u32 _Z21sparseAttentionKernelPfS_S_S_PiS0_iiiii_param_9,
	.param .u32 _Z21sparseAttentionKernelPfS_S_S_PiS0_iiiii_param_10
)
{
	.reg .pred 	%p<59>;
	.reg .b32 	%r<172>;
	.reg .b32 	%f<483>;
	.reg .b64 	%rd<89>;

	ld.param.u64 	%rd16, [_Z21sparseAttentionKernelPfS_S_S_PiS0_iiiii_param_0];
	ld.param.u64 	%rd17, [_Z21sparseAttentionKernelPfS_S_S_PiS0_iiiii_param_1];
	ld.param.u64 	%rd18, [_Z21sparseAttentionKernelPfS_S_S_PiS0_iiiii_param_2];
	ld.param.u64 	%rd19, [_Z21sparseAttentionKernelPfS_S_S_PiS0_iiiii_param_3];
	ld.param.u64 	%rd14, [_Z21sparseAttentionKernelPfS_S_S_PiS0_iiiii_param_4];
	ld.param.u64 	%rd15, [_Z21sparseAttentionKernelPfS_S_S_PiS0_iiiii_param_5];
	ld.param.u32 	%r82, [_Z21sparseAttentionKernelPfS_S_S_PiS0_iiiii_param_6];
	ld.param.u32 	%r78, [_Z21sparseAttentionKernelPfS_S_S_PiS0_iiiii_param_7];
	ld.param.u32 	%r79, [_Z21sparseAttentionKernelPfS_S_S_PiS0_iiiii_param_8];
	ld.param.u32 	%r80, [_Z21sparseAttentionKernelPfS_S_S_PiS0_iiiii_param_9];
	ld.param.u32 	%r81, [_Z21sparseAttentionKernelPfS_S_S_PiS0_iiiii_param_10];
	cvta.to.global.u64 	%rd1, %rd17;
	cvta.to.global.u64 	%rd2, %rd16;
	cvta.to.global.u64 	%rd3, %rd19;
	cvta.to.global.u64 	%rd4, %rd18;
	cvta.to.global.u64 	%rd5, %rd14;
	mov.u32 	%r1, %ctaid.x;
	mov.u32 	%r2, %ctaid.y;
	mov.u32 	%r83, %ctaid.z;
	setp.ge.s32 	%p1, %r1, %r82;
	setp.ge.s32 	%p2, %r2, %r78;
	or.pred  	%p3, %p1, %p2;
	setp.ge.s32 	%p4, %r83, %r79;
	or.pred  	%p5, %p3, %p4;
	@%p5 bra 	$L__BB0_68;
	cvta.to.global.u64 	%rd20, %rd15;
	mul.lo.s32 	%r3, %r78, %r1;
	add.s32 	%r84, %r3, %r2;
	mul.wide.u32 	%rd21, %r84, 4;
	add.s64 	%rd22, %rd20, %rd21;
	ld.global.u32 	%r4, [%rd22];
	ld.global.u32 	%r85, [%rd22+4];
	sub.s32 	%r86, %r85, %r4;
	min.s32 	%r5, %r86, %r81;
	setp.lt.s32 	%p6, %r5, 1;
	mov.f32 	%f472, 0f00000000;
	mov.f32 	%f471, 0fFF800000;
	@%p6 bra 	$L__BB0_19;
	ld.param.u32 	%r141, [_Z21sparseAttentionKernelPfS_S_S_PiS0_iiiii_param_8];
	mul.lo.s32 	%r6, %r3, %r141;
	mad.lo.s32 	%r7, %r141, %r2, %r6;
	cvt.rn.f32.u32 	%f1, %r141;
	and.b32  	%r8, %r141, 15;
	add.s32 	%r9, %r8, -1;
	and.b32  	%r10, %r141, 7;
	add.s32 	%r11, %r10, -1;
	and.b32  	%r12, %r141, 2147483632;
	and.b32  	%r13, %r141, 3;
	mov.f32 	%f471, 0fFF800000;
	mov.f32 	%f472, 0f00000000;
	mov.b32 	%r151, 0;
	sqrt.rn.f32 	%f137, %f1;
$L__BB0_3:
	add.s32 	%r88, %r151, %r4;
	mul.wide.s32 	%rd23, %r88, 4;
	add.s64 	%rd24, %rd5, %rd23;
	ld.global.u32 	%r15, [%rd24];
	setp.lt.s32 	%p7, %r15, 0;
	setp.ge.s32 	%p8, %r15, %r78;
	or.pred  	%p9, %p7, %p8;
	@%p9 bra 	$L__BB0_18;
	ld.param.u32 	%r142, [_Z21sparseAttentionKernelPfS_S_S_PiS0_iiiii_param_8];
	setp.lt.u32 	%p10, %r142, 16;
	mad.lo.s32 	%r16, %r15, %r142, %r6;
	mov.f32 	%f470, 0f00000000;
	mov.b32 	%r154, 0;
	@%p10 bra 	$L__BB0_7;
	mov.f32 	%f470, 0f00000000;
	mov.b32 	%r152, 0;
$L__BB0_6:
	.pragma "nounroll";
	add.s32 	%r91, %r7, %r152;
	mul.wide.s32 	%rd25, %r91, 4;
	add.s64 	%rd26, %rd2, %rd25;
	ld.global.f32 	%f48, [%rd26];
	add.s32 	%r92, %r16, %r152;
	mul.wide.s32 	%rd27, %r92, 4;
	add.s64 	%rd28, %rd1, %rd27;
	ld.global.f32 	%f49, [%rd28];
	fma.rn.f32 	%f50, %f48, %f49, %f470;
	ld.global.f32 	%f51, [%rd26+4];
	ld.global.f32 	%f52, [%rd28+4];
	fma.rn.f32 	%f53, %f51, %f52, %f50;
	ld.global.f32 	%f54, [%rd26+8];
	ld.global.f32 	%f55, [%rd28+8];
	fma.rn.f32 	%f56, %f54, %f55, %f53;
	ld.global.f32 	%f57, [%rd26+12];
	ld.global.f32 	%f58, [%rd28+12];
	fma.rn.f32 	%f59, %f57, %f58, %f56;
	ld.global.f32 	%f60, [%rd26+16];
	ld.global.f32 	%f61, [%rd28+16];
	fma.rn.f32 	%f62, %f60, %f61, %f59;
	ld.global.f32 	%f63, [%rd26+20];
	ld.global.f32 	%f64, [%rd28+20];
	fma.rn.f32 	%f65, %f63, %f64, %f62;
	ld.global.f32 	%f66, [%rd26+24];
	ld.global.f32 	%f67, [%rd28+24];
	fma.rn.f32 	%f68, %f66, %f67, %f65;
	ld.global.f32 	%f69, [%rd26+28];
	ld.global.f32 	%f70, [%rd28+28];
	fma.rn.f32 	%f71, %f69, %f70, %f68;
	ld.global.f32 	%f72, [%rd26+32];
	ld.global.f32 	%f73, [%rd28+32];
	fma.rn.f32 	%f74, %f72, %f73, %f71;
	ld.global.f32 	%f75, [%rd26+36];
	ld.global.f32 	%f76, [%rd28+36];
	fma.rn.f32 	%f77, %f75, %f76, %f74;
	ld.global.f32 	%f78, [%rd26+40];
	ld.global.f32 	%f79, [%rd28+40];
	fma.rn.f32 	%f80, %f78, %f79, %f77;
	ld.global.f32 	%f81, [%rd26+44];
	ld.global.f32 	%f82, [%rd28+44];
	fma.rn.f32 	%f83, %f81, %f82, %f80;
	ld.global.f32 	%f84, [%rd26+48];
	ld.global.f32 	%f85, [%rd28+48];
	fma.rn.f32 	%f86, %f84, %f85, %f83;
	ld.global.f32 	%f87, [%rd26+52];
	ld.global.f32 	%f88, [%rd28+52];
	fma.rn.f32 	%f89, %f87, %f88, %f86;
	ld.global.f32 	%f90, [%rd26+56];
	ld.global.f32 	%f91, [%rd28+56];
	fma.rn.f32 	%f92, %f90, %f91, %f89;
	ld.global.f32 	%f93, [%rd26+60];
	ld.global.f32 	%f94, [%rd28+60];
	fma.rn.f32 	%f470, %f93, %f94, %f92;
	add.s32 	%r152, %r152, 16;
	setp.ne.s32 	%p11, %r152, %r12;
	mov.u32 	%r154, %r12;
	@%p11 bra 	$L__BB0_6;
$L__BB0_7:
	setp.eq.s32 	%p12, %r8, 0;
	@%p12 bra 	$L__BB0_17;
	setp.lt.u32 	%p13, %r9, 7;
	@%p13 bra 	$L__BB0_10;
	add.s32 	%r93, %r7, %r154;
	mul.wide.s32 	%rd29, %r93, 4;
	add.s64 	%rd30, %rd2, %rd29;
	ld.global.f32 	%f96, [%rd30];
	add.s32 	%r94, %r16, %r154;
	mul.wide.s32 	%rd31, %r94, 4;
	add.s64 	%rd32, %rd1, %rd31;
	ld.global.f32 	%f97, [%rd32];
	fma.rn.f32 	%f98, %f96, %f97, %f470;
	ld.global.f32 	%f99, [%rd30+4];
	ld.global.f32 	%f100, [%rd32+4];
	fma.rn.f32 	%f101, %f99, %f100, %f98;
	ld.global.f32 	%f102, [%rd30+8];
	ld.global.f32 	%f103, [%rd32+8];
	fma.rn.f32 	%f104, %f102, %f103, %f101;
	ld.global.f32 	%f105, [%rd30+12];
	ld.global.f32 	%f106, [%rd32+12];
	fma.rn.f32 	%f107, %f105, %f106, %f104;
	ld.global.f32 	%f108, [%rd30+16];
	ld.global.f32 	%f109, [%rd32+16];
	fma.rn.f32 	%f110, %f108, %f109, %f107;
	ld.global.f32 	%f111, [%rd30+20];
	ld.global.f32 	%f112, [%rd32+20];
	fma.rn.f32 	%f113, %f111, %f112, %f110;
	ld.global.f32 	%f114, [%rd30+24];
	ld.global.f32 	%f115, [%rd32+24];
	fma.rn.f32 	%f116, %f114, %f115, %f113;
	ld.global.f32 	%f117, [%rd30+28];
	ld.global.f32 	%f118, [%rd32+28];
	fma.rn.f32 	%f470, %f117, %f118, %f116;
	add.s32 	%r154, %r154, 8;
$L__BB0_10:
	setp.eq.s32 	%p14, %r10, 0;
	@%p14 bra 	$L__BB0_17;
	setp.lt.u32 	%p15, %r11, 3;
	@%p15 bra 	$L__BB0_13;
	add.s32 	%r95, %r7, %r154;
	mul.wide.s32 	%rd33, %r95, 4;
	add.s64 	%rd34, %rd2, %rd33;
	ld.global.f32 	%f120, [%rd34];
	add.s32 	%r96, %r16, %r154;
	mul.wide.s32 	%rd35, %r96, 4;
	add.s64 	%rd36, %rd1, %rd35;
	ld.global.f32 	%f121, [%rd36];
	fma.rn.f32 	%f122, %f120, %f121, %f470;
	ld.global.f32 	%f123, [%rd34+4];
	ld.global.f32 	%f124, [%rd36+4];
	fma.rn.f32 	%f125, %f123, %f124, %f122;
	ld.global.f32 	%f126, [%rd34+8];
	ld.global.f32 	%f127, [%rd36+8];
	fma.rn.f32 	%f128, %f126, %f127, %f125;
	ld.global.f32 	%f129, [%rd34+12];
	ld.global.f32 	%f130, [%rd36+12];
	fma.rn.f32 	%f470, %f129, %f130, %f128;
	add.s32 	%r154, %r154, 4;
$L__BB0_13:
	setp.eq.s32 	%p16, %r13, 0;
	@%p16 bra 	$L__BB0_17;
	setp.eq.s32 	%p17, %r13, 1;
	add.s32 	%r97, %r7, %r154;
	mul.wide.s32 	%rd37, %r97, 4;
	add.s64 	%rd6, %rd2, %rd37;
	ld.global.f32 	%f131, [%rd6];
	add.s32 	%r98, %r16, %r154;
	mul.wide.s32 	%rd38, %r98, 4;
	add.s64 	%rd7, %rd1, %rd38;
	ld.global.f32 	%f132, [%rd7];
	fma.rn.f32 	%f470, %f131, %f132, %f470;
	@%p17 bra 	$L__BB0_17;
	setp.eq.s32 	%p18, %r13, 2;
	ld.global.f32 	%f133, [%rd6+4];
	ld.global.f32 	%f134, [%rd7+4];
	fma.rn.f32 	%f470, %f133, %f134, %f470;
	@%p18 bra 	$L__BB0_17;
	ld.global.f32 	%f135, [%rd6+8];
	ld.global.f32 	%f136, [%rd7+8];
	fma.rn.f32 	%f470, %f135, %f136, %f470;
$L__BB0_17:
	div.rn.f32 	%f138, %f470, %f137;
	max.f32 	%f471, %f471, %f138;
	sub.f32 	%f139, %f138, %f471;
	fma.rn.f32 	%f140, %f139, 0f3BBB989D, 0f3F000000;
	cvt.sat.f32.f32 	%f141, %f140;
	mov.f32 	%f142, 0f4B400001;
	mov.f32 	%f143, 0f437C0000;
	fma.rm.f32 	%f144, %f141, %f143, %f142;
	add.f32 	%f145, %f144, 0fCB40007F;
	neg.f32 	%f146, %f145;
	fma.rn.f32 	%f147, %f139, 0f3FB8AA3B, %f146;
	fma.rn.f32 	%f148, %f139, 0f32A57060, %f147;
	mov.b32 	%r99, %f144;
	shl.b32 	%r100, %r99, 23;
	mov.b32 	%f149, %r100;
	ex2.approx.ftz.f32 	%f150, %f148;
	fma.rn.f32 	%f472, %f150, %f149, %f472;
$L__BB0_18:
	add.s32 	%r151, %r151, 1;
	setp.ne.s32 	%p19, %r151, %r5;
	@%p19 bra 	$L__BB0_3;
$L__BB0_19:
	setp.lt.s32 	%p20, %r5, 1;
	@%p20 bra 	$L__BB0_68;
	ld.param.u32 	%r143, [_Z21sparseAttentionKernelPfS_S_S_PiS0_iiiii_param_8];
	setp.lt.s32 	%p21, %r143, 1;
	mul.lo.s32 	%r25, %r3, %r143;
	mad.lo.s32 	%r26, %r143, %r2, %r25;
	mul.lo.s32 	%r27, %r80, %r3;
	mad.lo.s32 	%r28, %r80, %r2, %r27;
	@%p21 bra 	$L__BB0_51;
	setp.lt.s32 	%p36, %r80, 1;
	@%p36 bra 	$L__BB0_68;
	ld.param.u32 	%r145, [_Z21sparseAttentionKernelPfS_S_S_PiS0_iiiii_param_8];
	and.b32  	%r29, %r145, 15;
	and.b32  	%r30, %r145, 7;
	and.b32  	%r31, %r80, 15;
	and.b32  	%r32, %r80, 7;
	mov.b32 	%r156, 0;
$L__BB0_23:
	ld.param.u64 	%rd88, [_Z21sparseAttentionKernelPfS_S_S_PiS0_iiiii_param_4];
	add.s32 	%r116, %r156, %r4;
	cvta.to.global.u64 	%rd56, %rd88;
	mul.wide.s32 	%rd57, %r116, 4;
	add.s64 	%rd58, %rd56, %rd57;
	ld.global.u32 	%r34, [%rd58];
	setp.lt.s32 	%p37, %r34, 0;
	setp.ge.s32 	%p38, %r34, %r78;
	or.pred  	%p39, %p37, %p38;
	@%p39 bra 	$L__BB0_50;
	ld.param.u32 	%r146, [_Z21sparseAttentionKernelPfS_S_S_PiS0_iiiii_param_8];
	setp.lt.u32 	%p40, %r146, 16;
	mad.lo.s32 	%r35, %r34, %r146, %r25;
	mov.f32 	%f482, 0f00000000;
	mov.b32 	%r161, 0;
	@%p40 bra 	$L__BB0_27;
	ld.param.u32 	%r147, [_Z21sparseAttentionKernelPfS_S_S_PiS0_iiiii_param_8];
	and.b32  	%r118, %r147, 2147483632;
	neg.s32 	%r159, %r118;
	mov.f32 	%f482, 0f00000000;
	mov.u32 	%r157, %r35;
	mov.u32 	%r158, %r26;
$L__BB0_26:
	.pragma "nounroll";
	ld.param.u32 	%r148, [_Z21sparseAttentionKernelPfS_S_S_PiS0_iiiii_param_8];
	and.b32  	%r161, %r148, 2147483632;
	mul.wide.s32 	%rd59, %r158, 4;
	add.s64 	%rd60, %rd2, %rd59;
	mul.wide.s32 	%rd61, %r157, 4;
	add.s64 	%rd62, %rd1, %rd61;
	ld.global.f32 	%f263, [%rd60];
	ld.global.f32 	%f264, [%rd62];
	fma.rn.f32 	%f265, %f263, %f264, %f482;
	ld.global.f32 	%f266, [%rd60+4];
	ld.global.f32 	%f267, [%rd62+4];
	fma.rn.f32 	%f268, %f266, %f267, %f265;
	ld.global.f32 	%f269, [%rd60+8];
	ld.global.f32 	%f270, [%rd62+8];
	fma.rn.f32 	%f271, %f269, %f270, %f268;
	ld.global.f32 	%f272, [%rd60+12];
	ld.global.f32 	%f273, [%rd62+12];
	fma.rn.f32 	%f274, %f272, %f273, %f271;
	ld.global.f32 	%f275, [%rd60+16];
	ld.global.f32 	%f276, [%rd62+16];
	fma.rn.f32 	%f277, %f275, %f276, %f274;
	ld.global.f32 	%f278, [%rd60+20];
	ld.global.f32 	%f279, [%rd62+20];
	fma.rn.f32 	%f280, %f278, %f279, %f277;
	ld.global.f32 	%f281, [%rd60+24];
	ld.global.f32 	%f282, [%rd62+24];
	fma.rn.f32 	%f283, %f281, %f282, %f280;
	ld.global.f32 	%f284, [%rd60+28];
	ld.global.f32 	%f285, [%rd62+28];
	fma.rn.f32 	%f286, %f284, %f285, %f283;
	ld.global.f32 	%f287, [%rd60+32];
	ld.global.f32 	%f288, [%rd62+32];
	fma.rn.f32 	%f289, %f287, %f288, %f286;
	ld.global.f32 	%f290, [%rd60+36];
	ld.global.f32 	%f291, [%rd62+36];
	fma.rn.f32 	%f292, %f290, %f291, %f289;
	ld.global.f32 	%f293, [%rd60+40];
	ld.global.f32 	%f294, [%rd62+40];
	fma.rn.f32 	%f295, %f293, %f294, %f292;
	ld.global.f32 	%f296, [%rd60+44];
	ld.global.f32 	%f297, [%rd62+44];
	fma.rn.f32 	%f298, %f296, %f297, %f295;
	ld.global.f32 	%f299, [%rd60+48];
	ld.global.f32 	%f300, [%rd62+48];
	fma.rn.f32 	%f301, %f299, %f300, %f298;
	ld.global.f32 	%f302, [%rd60+52];
	ld.global.f32 	%f303, [%rd62+52];
	fma.rn.f32 	%f304, %f302, %f303, %f301;
	ld.global.f32 	%f305, [%rd60+56];
	ld.global.f32 	%f306, [%rd62+56];
	fma.rn.f32 	%f307, %f305, %f306, %f304;
	ld.global.f32 	%f308, [%rd60+60];
	ld.global.f32 	%f309, [%rd62+60];
	fma.rn.f32 	%f482, %f308, %f309, %f307;
	add.s32 	%r159, %r159, 16;
	add.s32 	%r158, %r158, 16;
	add.s32 	%r157, %r157, 16;
	setp.ne.s32 	%p41, %r159, 0;
	@%p41 bra 	$L__BB0_26;
$L__BB0_27:
	setp.eq.s32 	%p42, %r29, 0;
	@%p42 bra 	$L__BB0_37;
	add.s32 	%r119, %r29, -1;
	setp.lt.u32 	%p43, %r119, 7;
	@%p43 bra 	$L__BB0_30;
	add.s32 	%r120, %r26, %r161;
	mul.wide.s32 	%rd63, %r120, 4;
	add.s64 	%rd64, %rd2, %rd63;
	ld.global.f32 	%f311, [%rd64];
	add.s32 	%r121, %r35, %r161;
	mul.wide.s32 	%rd65, %r121, 4;
	add.s64 	%rd66, %rd1, %rd65;
	ld.global.f32 	%f312, [%rd66];
	fma.rn.f32 	%f313, %f311, %f312, %f482;
	ld.global.f32 	%f314, [%rd64+4];
	ld.global.f32 	%f315, [%rd66+4];
	fma.rn.f32 	%f316, %f314, %f315, %f313;
	ld.global.f32 	%f317, [%rd64+8];
	ld.global.f32 	%f318, [%rd66+8];
	fma.rn.f32 	%f319, %f317, %f318, %f316;
	ld.global.f32 	%f320, [%rd64+12];
	ld.global.f32 	%f321, [%rd66+12];
	fma.rn.f32 	%f322, %f320, %f321, %f319;
	ld.global.f32 	%f323, [%rd64+16];
	ld.global.f32 	%f324, [%rd66+16];
	fma.rn.f32 	%f325, %f323, %f324, %f322;
	ld.global.f32 	%f326, [%rd64+20];
	ld.global.f32 	%f327, [%rd66+20];
	fma.rn.f32 	%f328, %f326, %f327, %f325;
	ld.global.f32 	%f329, [%rd64+24];
	ld.global.f32 	%f330, [%rd66+24];
	fma.rn.f32 	%f331, %f329, %f330, %f328;
	ld.global.f32 	%f332, [%rd64+28];
	ld.global.f32 	%f333, [%rd66+28];
	fma.rn.f32 	%f482, %f332, %f333, %f331;
	add.s32 	%r161, %r161, 8;
$L__BB0_30:
	setp.eq.s32 	%p44, %r30, 0;
	@%p44 bra 	$L__BB0_37;
	add.s32 	%r122, %r30, -1;
	setp.lt.u32 	%p45, %r122, 3;
	@%p45 bra 	$L__BB0_33;
	add.s32 	%r123, %r26, %r161;
	mul.wide.s32 	%rd67, %r123, 4;
	add.s64 	%rd68, %rd2, %rd67;
	ld.global.f32 	%f335, [%rd68];
	add.s32 	%r124, %r35, %r161;
	mul.wide.s32 	%rd69, %r124, 4;
	add.s64 	%rd70, %rd1, %rd69;
	ld.global.f32 	%f336, [%rd70];
	fma.rn.f32 	%f337, %f335, %f336, %f482;
	ld.global.f32 	%f338, [%rd68+4];
	ld.global.f32 	%f339, [%rd70+4];
	fma.rn.f32 	%f340, %f338, %f339, %f337;
	ld.global.f32 	%f341, [%rd68+8];
	ld.global.f32 	%f342, [%rd70+8];
	fma.rn.f32 	%f343, %f341, %f342, %f340;
	ld.global.f32 	%f344, [%rd68+12];
	ld.global.f32 	%f345, [%rd70+12];
	fma.rn.f32 	%f482, %f344, %f345, %f343;
	add.s32 	%r161, %r161, 4;
$L__BB0_33:
	ld.param.u32 	%r149, [_Z21sparseAttentionKernelPfS_S_S_PiS0_iiiii_param_8];
	and.b32  	%r49, %r149, 3;
	setp.eq.s32 	%p46, %r49, 0;
	@%p46 bra 	$L__BB0_37;
	setp.eq.s32 	%p47, %r49, 1;
	add.s32 	%r125, %r26, %r161;
	mul.wide.s32 	%rd71, %r125, 4;
	add.s64 	%rd8, %rd2, %rd71;
	ld.global.f32 	%f346, [%rd8];
	add.s32 	%r126, %r35, %r161;
	mul.wide.s32 	%rd72, %r126, 4;
	add.s64 	%rd9, %rd1, %rd72;
	ld.global.f32 	%f347, [%rd9];
	fma.rn.f32 	%f482, %f346, %f347, %f482;
	@%p47 bra 	$L__BB0_37;
	setp.eq.s32 	%p48, %r49, 2;
	ld.global.f32 	%f348, [%rd8+4];
	ld.global.f32 	%f349, [%rd9+4];
	fma.rn.f32 	%f482, %f348, %f349, %f482;
	@%p48 bra 	$L__BB0_37;
	ld.global.f32 	%f350, [%rd8+8];
	ld.global.f32 	%f351, [%rd9+8];
	fma.rn.f32 	%f482, %f350, %f351, %f482;
$L__BB0_37:
	ld.param.u32 	%r150, [_Z21sparseAttentionKernelPfS_S_S_PiS0_iiiii_param_8];
	setp.lt.u32 	%p49, %r80, 16;
	sub.f32 	%f352, %f482, %f471;
	cvt.rn.f32.u32 	%f353, %r150;
	sqrt.rn.f32 	%f354, %f353;
	div.rn.f32 	%f355, %f352, %f354;
	fma.rn.f32 	%f356, %f355, 0f3BBB989D, 0f3F000000;
	cvt.sat.f32.f32 	%f357, %f356;
	mov.f32 	%f358, 0f4B400001;
	mov.f32 	%f359, 0f437C0000;
	fma.rm.f32 	%f360, %f357, %f359, %f358;
	add.f32 	%f361, %f360, 0fCB40007F;
	neg.f32 	%f362, %f361;
	fma.rn.f32 	%f363, %f355, 0f3FB8AA3B, %f362;
	fma.rn.f32 	%f364, %f355, 0f32A57060, %f363;
	mov.b32 	%r128, %f360;
	shl.b32 	%r129, %r128, 23;
	mov.b32 	%f365, %r129;
	ex2.approx.ftz.f32 	%f366, %f364;
	mul.f32 	%f367, %f366, %f365;
	div.rn.f32 	%f38, %f367, %f472;
	mad.lo.s32 	%r50, %r34, %r80, %r27;
	mov.b32 	%r165, 0;
	@%p49 bra 	$L__BB0_40;
	mov.b32 	%r163, 0;
$L__BB0_39:
	.pragma "nounroll";
	add.s32 	%r131, %r50, %r163;
	mul.wide.s32 	%rd73, %r131, 4;
	add.s64 	%rd74, %rd4, %rd73;
	ld.global.f32 	%f368, [%rd74];
	mul.f32 	%f369, %f38, %f368;
	add.s32 	%r132, %r28, %r163;
	mul.wide.s32 	%rd75, %r132, 4;
	add.s64 	%rd76, %rd3, %rd75;
	atom.global.add.f32 	%f370, [%rd76], %f369;
	ld.global.f32 	%f371, [%rd74+4];
	mul.f32 	%f372, %f38, %f371;
	atom.global.add.f32 	%f373, [%rd76+4], %f372;
	ld.global.f32 	%f374, [%rd74+8];
	mul.f32 	%f375, %f38, %f374;
	atom.global.add.f32 	%f376, [%rd76+8], %f375;
	ld.global.f32 	%f377, [%rd74+12];
	mul.f32 	%f378, %f38, %f377;
	atom.global.add.f32 	%f379, [%rd76+12], %f378;
	ld.global.f32 	%f380, [%rd74+16];
	mul.f32 	%f381, %f38, %f380;
	atom.global.add.f32 	%f382, [%rd76+16], %f381;
	ld.global.f32 	%f383, [%rd74+20];
	mul.f32 	%f384, %f38, %f383;
	atom.global.add.f32 	%f385, [%rd76+20], %f384;
	ld.global.f32 	%f386, [%rd74+24];
	mul.f32 	%f387, %f38, %f386;
	atom.global.add.f32 	%f388, [%rd76+24], %f387;
	ld.global.f32 	%f389, [%rd74+28];
	mul.f32 	%f390, %f38, %f389;
	atom.global.add.f32 	%f391, [%rd76+28], %f390;
	ld.global.f32 	%f392, [%rd74+32];
	mul.f32 	%f393, %f38, %f392;
	atom.global.add.f32 	%f394, [%rd76+32], %f393;
	ld.global.f32 	%f395, [%rd74+36];
	mul.f32 	%f396, %f38, %f395;
	atom.global.add.f32 	%f397, [%rd76+36], %f396;
	ld.global.f32 	%f398, [%rd74+40];
	mul.f32 	%f399, %f38, %f398;
	atom.global.add.f32 	%f400, [%rd76+40], %f399;
	ld.global.f32 	%f401, [%rd74+44];
	mul.f32 	%f402, %f38, %f401;
	atom.global.add.f32 	%f403, [%rd76+44], %f402;
	ld.global.f32 	%f404, [%rd74+48];
	mul.f32 	%f405, %f38, %f404;
	atom.global.add.f32 	%f406, [%rd76+48], %f405;
	ld.global.f32 	%f407, [%rd74+52];
	mul.f32 	%f408, %f38, %f407;
	atom.global.add.f32 	%f409, [%rd76+52], %f408;
	ld.global.f32 	%f410, [%rd74+56];
	mul.f32 	%f411, %f38, %f410;
	atom.global.add.f32 	%f412, [%rd76+56], %f411;
	ld.global.f32 	%f413, [%rd74+60];
	mul.f32 	%f414, %f38, %f413;
	atom.global.add.f32 	%f415, [%rd76+60], %f414;
	add.s32 	%r163, %r163, 16;
	and.b32  	%r165, %r80, 2147483632;
	setp.ne.s32 	%p50, %r163, %r165;
	@%p50 bra 	$L__BB0_39;
$L__BB0_40:
	setp.eq.s32 	%p51, %r31, 0;
	@%p51 bra 	$L__BB0_50;
	add.s32 	%r133, %r31, -1;
	setp.lt.u32 	%p52, %r133, 7;
	@%p52 bra 	$L__BB0_43;
	add.s32 	%r134, %r50, %r165;
	mul.wide.s32 	%rd77, %r134, 4;
	add.s64 	%rd78, %rd4, %rd77;
	ld.global.f32 	%f416, [%rd78];
	mul.f32 	%f417, %f38, %f416;
	add.s32 	%r135, %r28, %r165;
	mul.wide.s32 	%rd79, %r135, 4;
	add.s64 	%rd80, %rd3, %rd79;
	atom.global.add.f32 	%f418, [%rd80], %f417;
	ld.global.f32 	%f419, [%rd78+4];
	mul.f32 	%f420, %f38, %f419;
	atom.global.add.f32 	%f421, [%rd80+4], %f420;
	ld.global.f32 	%f422, [%rd78+8];
	mul.f32 	%f423, %f38, %f422;
	atom.global.add.f32 	%f424, [%rd80+8], %f423;
	ld.global.f32 	%f425, [%rd78+12];
	mul.f32 	%f426, %f38, %f425;
	atom.global.add.f32 	%f427, [%rd80+12], %f426;
	ld.global.f32 	%f428, [%rd78+16];
	mul.f32 	%f429, %f38, %f428;
	atom.global.add.f32 	%f430, [%rd80+16], %f429;
	ld.global.f32 	%f431, [%rd78+20];
	mul.f32 	%f432, %f38, %f431;
	atom.global.add.f32 	%f433, [%rd80+20], %f432;
	ld.global.f32 	%f434, [%rd78+24];
	mul.f32 	%f435, %f38, %f434;
	atom.global.add.f32 	%f436, [%rd80+24], %f435;
	ld.global.f32 	%f437, [%rd78+28];
	mul.f32 	%f438, %f38, %f437;
	atom.global.add.f32 	%f439, [%rd80+28], %f438;
	add.s32 	%r165, %r165, 8;
$L__BB0_43:
	setp.eq.s32 	%p53, %r32, 0;
	@%p53 bra 	$L__BB0_50;
	add.s32 	%r136, %r32, -1;
	setp.lt.u32 	%p54, %r136, 3;
	@%p54 bra 	$L__BB0_46;
	add.s32 	%r137, %r50, %r165;
	mul.wide.s32 	%rd81, %r137, 4;
	add.s64 	%rd82, %rd4, %rd81;
	ld.global.f32 	%f440, [%rd82];
	mul.f32 	%f441, %f38, %f440;
	add.s32 	%r138, %r28, %r165;
	mul.wide.s32 	%rd83, %r138, 4;
	add.s64 	%rd84, %rd3, %rd83;
	atom.global.add.f32 	%f442, [%rd84], %f441;
	ld.global.f32 	%f443, [%rd82+4];
	mul.f32 	%f444, %f38, %f443;
	atom.global.add.f32 	%f445, [%rd84+4], %f444;
	ld.global.f32 	%f446, [%rd82+8];
	mul.f32 	%f447, %f38, %f446;
	atom.global.add.f32 	%f448, [%rd84+8], %f447;
	ld.global.f32 	%f449, [%rd82+12];
	mul.f32 	%f450, %f38, %f449;
	atom.global.add.f32 	%f451, [%rd84+12], %f450;
	add.s32 	%r165, %r165, 4;
$L__BB0_46:
	and.b32  	%r59, %r80, 3;
	setp.eq.s32 	%p55, %r59, 0;
	@%p55 bra 	$L__BB0_50;
	setp.eq.s32 	%p56, %r59, 1;
	add.s32 	%r139, %r50, %r165;
	mul.wide.s32 	%rd85, %r139, 4;
	add.s64 	%rd10, %rd4, %rd85;
	ld.global.f32 	%f452, [%rd10];
	mul.f32 	%f453, %f38, %f452;
	add.s32 	%r140, %r28, %r165;
	mul.wide.s32 	%rd86, %r140, 4;
	add.s64 	%rd11, %rd3, %rd86;
	atom.global.add.f32 	%f454, [%rd11], %f453;
	@%p56 bra 	$L__BB0_50;
	setp.eq.s32 	%p57, %r59, 2;
	ld.global.f32 	%f455, [%rd10+4];
	mul.f32 	%f456, %f38, %f455;
	atom.global.add.f32 	%f457, [%rd11+4], %f456;
	@%p57 bra 	$L__BB0_50;
	ld.global.f32 	%f458, [%rd10+8];
	mul.f32 	%f459, %f38, %f458;
	atom.global.add.f32 	%f460, [%rd11+8], %f459;
$L__BB0_50:
	add.s32 	%r156, %r156, 1;
	setp.eq.s32 	%p58, %r156, %r5;
	@%p58 bra 	$L__BB0_68;
	bra.uni 	$L__BB0_23;
$L__BB0_51:
	setp.lt.s32 	%p22, %r80, 1;
	@%p22 bra 	$L__BB0_68;
	and.b32  	%r61, %r80, 15;
	add.s32 	%r62, %r61, -1;
	and.b32  	%r63, %r80, 7;
	add.s32 	%r64, %r63, -1;
	mov.f32 	%f151, 0f00000000;
	sub.f32 	%f39, %f151, %f471;
	and.b32  	%r65, %r80, 2147483632;
	and.b32  	%r66, %r80, 3;
	mov.b32 	%r167, 0;
$L__BB0_53:
	ld.param.u64 	%rd87, [_Z21sparseAttentionKernelPfS_S_S_PiS0_iiiii_param_4];
	add.s32 	%r102, %r167, %r4;
	cvta.to.global.u64 	%rd39, %rd87;
	mul.wide.s32 	%rd40, %r102, 4;
	add.s64 	%rd41, %rd39, %rd40;
	ld.global.u32 	%r68, [%rd41];
	setp.lt.s32 	%p23, %r68, 0;
	setp.ge.s32 	%p24, %r68, %r78;
	or.pred  	%p25, %p23, %p24;
	@%p25 bra 	$L__BB0_67;
	ld.param.u32 	%r144, [_Z21sparseAttentionKernelPfS_S_S_PiS0_iiiii_param_8];
	setp.lt.u32 	%p26, %r80, 16;
	cvt.rn.f32.u32 	%f152, %r144;
	sqrt.rn.f32 	%f153, %f152;
	div.rn.f32 	%f154, %f39, %f153;
	fma.rn.f32 	%f155, %f154, 0f3BBB989D, 0f3F000000;
	cvt.sat.f32.f32 	%f156, %f155;
	mov.f32 	%f157, 0f4B400001;
	mov.f32 	%f158, 0f437C0000;
	fma.rm.f32 	%f159, %f156, %f158, %f157;
	add.f32 	%f160, %f159, 0fCB40007F;
	neg.f32 	%f161, %f160;
	fma.rn.f32 	%f162, %f154, 0f3FB8AA3B, %f161;
	fma.rn.f32 	%f163, %f154, 0f32A57060, %f162;
	mov.b32 	%r104, %f159;
	shl.b32 	%r105, %r104, 23;
	mov.b32 	%f164, %r105;
	ex2.approx.ftz.f32 	%f165, %f163;
	mul.f32 	%f166, %f165, %f164;
	div.rn.f32 	%f40, %f166, %f472;
	mad.lo.s32 	%r69, %r68, %r80, %r27;
	mov.b32 	%r170, 0;
	@%p26 bra 	$L__BB0_57;
	mov.b32 	%r168, 0;
$L__BB0_56:
	.pragma "nounroll";
	add.s32 	%r107, %r69, %r168;
	mul.wide.s32 	%rd42, %r107, 4;
	add.s64 	%rd43, %rd4, %rd42;
	ld.global.f32 	%f167, [%rd43];
	mul.f32 	%f168, %f40, %f167;
	add.s32 	%r108, %r28, %r168;
	mul.wide.s32 	%rd44, %r108, 4;
	add.s64 	%rd45, %rd3, %rd44;
	atom.global.add.f32 	%f169, [%rd45], %f168;
	ld.global.f32 	%f170, [%rd43+4];
	mul.f32 	%f171, %f40, %f170;
	atom.global.add.f32 	%f172, [%rd45+4], %f171;
	ld.global.f32 	%f173, [%rd43+8];
	mul.f32 	%f174, %f40, %f173;
	atom.global.add.f32 	%f175, [%rd45+8], %f174;
	ld.global.f32 	%f176, [%rd43+12];
	mul.f32 	%f177, %f40, %f176;
	atom.global.add.f32 	%f178, [%rd45+12], %f177;
	ld.global.f32 	%f179, [%rd43+16];
	mul.f32 	%f180, %f40, %f179;
	atom.global.add.f32 	%f181, [%rd45+16], %f180;
	ld.global.f32 	%f182, [%rd43+20];
	mul.f32 	%f183, %f40, %f182;
	atom.global.add.f32 	%f184, [%rd45+20], %f183;
	ld.global.f32 	%f185, [%rd43+24];
	mul.f32 	%f186, %f40, %f185;
	atom.global.add.f32 	%f187, [%rd45+24], %f186;
	ld.global.f32 	%f188, [%rd43+28];
	mul.f32 	%f189, %f40, %f188;
	atom.global.add.f32 	%f190, [%rd45+28], %f189;
	ld.global.f32 	%f191, [%rd43+32];
	mul.f32 	%f192, %f40, %f191;
	atom.global.add.f32 	%f193, [%rd45+32], %f192;
	ld.global.f32 	%f194, [%rd43+36];
	mul.f32 	%f195, %f40, %f194;
	atom.global.add.f32 	%f196, [%rd45+36], %f195;
	ld.global.f32 	%f197, [%rd43+40];
	mul.f32 	%f198, %f40, %f197;
	atom.global.add.f32 	%f199, [%rd45+40], %f198;
	ld.global.f32 	%f200, [%rd43+44];
	mul.f32 	%f201, %f40, %f200;
	atom.global.add.f32 	%f202, [%rd45+44], %f201;
	ld.global.f32 	%f203, [%rd43+48];
	mul.f32 	%f204, %f40, %f203;
	atom.global.add.f32 	%f205, [%rd45+48], %f204;
	ld.global.f32 	%f206, [%rd43+52];
	mul.f32 	%f207, %f40, %f206;
	atom.global.add.f32 	%f208, [%rd45+52], %f207;
	ld.global.f32 	%f209, [%rd43+56];
	mul.f32 	%f210, %f40, %f209;
	atom.global.add.f32 	%f211, [%rd45+56], %f210;
	ld.global.f32 	%f212, [%rd43+60];
	mul.f32 	%f213, %f40, %f212;
	atom.global.add.f32 	%f214, [%rd45+60], %f213;
	add.s32 	%r168, %r168, 16;
	setp.ne.s32 	%p27, %r168, %r65;
	mov.u32 	%r170, %r65;
	@%p27 bra 	$L__BB0_56;
$L__BB0_57:
	setp.eq.s32 	%p28, %r61, 0;
	@%p28 bra 	$L__BB0_67;
	setp.lt.u32 	%p29, %r62, 7;
	@%p29 bra 	$L__BB0_60;
	add.s32 	%r109, %r69, %r170;
	mul.wide.s32 	%rd46, %r109, 4;
	add.s64 	%rd47, %rd4, %rd46;
	ld.global.f32 	%f215, [%rd47];
	mul.f32 	%f216, %f40, %f215;
	add.s32 	%r110, %r28, %r170;
	mul.wide.s32 	%rd48, %r110, 4;
	add.s64 	%rd49, %rd3, %rd48;
	atom.global.add.f32 	%f217, [%rd49], %f216;
	ld.global.f32 	%f218, [%rd47+4];
	mul.f32 	%f219, %f40, %f218;
	atom.global.add.f32 	%f220, [%rd49+4], %f219;
	ld.global.f32 	%f221, [%rd47+8];
	mul.f32 	%f222, %f40, %f221;
	atom.global.add.f32 	%f223, [%rd49+8], %f222;
	ld.global.f32 	%f224, [%rd47+12];
	mul.f32 	%f225, %f40, %f224;
	atom.global.add.f32 	%f226, [%rd49+12], %f225;
	ld.global.f32 	%f227, [%rd47+16];
	mul.f32 	%f228, %f40, %f227;
	atom.global.add.f32 	%f229, [%rd49+16], %f228;
	ld.global.f32 	%f230, [%rd47+20];
	mul.f32 	%f231, %f40, %f230;
	atom.global.add.f32 	%f232, [%rd49+20], %f231;
	ld.global.f32 	%f233, [%rd47+24];
	mul.f32 	%f234, %f40, %f233;
	atom.global.add.f32 	%f235, [%rd49+24], %f234;
	ld.global.f32 	%f236, [%rd47+28];
	mul.f32 	%f237, %f40, %f236;
	atom.global.add.f32 	%f238, [%rd49+28], %f237;
	add.s32 	%r170, %r170, 8;
$L__BB0_60:
	setp.eq.s32 	%p30, %r63, 0;
	@%p30 bra 	$L__BB0_67;
	setp.lt.u32 	%p31, %r64, 3;
	@%p31 bra 	$L__BB0_63;
	add.s32 	%r111, %r69, %r170;
	mul.wide.s32 	%rd50, %r111, 4;
	add.s64 	%rd51, %rd4, %rd50;
	ld.global.f32 	%f239, [%rd51];
	mul.f32 	%f240, %f40, %f239;
	add.s32 	%r112, %r28, %r170;
	mul.wide.s32 	%rd52, %r112, 4;
	add.s64 	%rd53, %rd3, %rd52;
	atom.global.add.f32 	%f241, [%rd53], %f240;
	ld.global.f32 	%f242, [%rd51+4];
	mul.f32 	%f243, %f40, %f242;
	atom.global.add.f32 	%f244, [%rd53+4], %f243;
	ld.global.f32 	%f245, [%rd51+8];
	mul.f32 	%f246, %f40, %f245;
	atom.global.add.f32 	%f247, [%rd53+8], %f246;
	ld.global.f32 	%f248, [%rd51+12];
	mul.f32 	%f249, %f40, %f248;
	atom.global.add.f32 	%f250, [%rd53+12], %f249;
	add.s32 	%r170, %r170, 4;
$L__BB0_63:
	setp.eq.s32 	%p32, %r66, 0;
	@%p32 bra 	$L__BB0_67;
	setp.eq.s32 	%p33, %r66, 1;
	add.s32 	%r113, %r69, %r170;
	mul.wide.s32 	%rd54, %r113, 4;
	add.s64 	%rd12, %rd4, %rd54;
	ld.global.f32 	%f251, [%rd12];
	mul.f32 	%f252, %f40, %f251;
	add.s32 	%r114, %r28, %r170;
	mul.wide.s32 	%rd55, %r114, 4;
	add.s64 	%rd13, %rd3, %rd55;
	atom.global.add.f32 	%f253, [%rd13], %f252;
	@%p33 bra 	$L__BB0_67;
	setp.eq.s32 	%p34, %r66, 2;
	ld.global.f32 	%f254, [%rd12+4];
	mul.f32 	%f255, %f40, %f254;
	atom.global.add.f32 	%f256, [%rd13+4], %f255;
	@%p34 bra 	$L__BB0_67;
	ld.global.f32 	%f257, [%rd12+8];
	mul.f32 	%f258, %f40, %f257;
	atom.global.add.f32 	%f259, [%rd13+8], %f258;
$L__BB0_67:
	add.s32 	%r167, %r167, 1;
	setp.ne.s32 	%p35, %r167, %r5;
	@%p35 bra 	$L__BB0_53;
$L__BB0_68:
	ret;

}
	// .globl	_Z23standardAttentionKernelPfS_S_S_iiii
.visible .entry _Z23standardAttentionKernelPfS_S_S_iiii(
	.param .u64 .ptr .align 1 _Z23standardAttentionKernelPfS_S_S_iiii_param_0,
	.param .u64 .ptr .align 1 _Z23standardAttentionKernelPfS_S_S_iiii_param_1,
	.param .u64 .ptr .align 1 _Z23standardAttentionKernelPfS_S_S_iiii_param_2,
	.param .u64 .ptr .align 1 _Z23standardAttentionKernelPfS_S_S_iiii_param_3,
	.param .u32 _Z23standardAttentionKernelPfS_S_S_iiii_param_4,
	.param .u32 _Z23standardAttentionKernelPfS_S_S_iiii_param_5,
	.param .u32 _Z23standardAttentionKernelPfS_S_S_iiii_param_6,
	.param .u32 _Z23standardAttentionKernelPfS_S_S_iiii_param_7
)
{
	.reg .pred 	%p<45>;
	.reg .b32 	%r<137>;
	.reg .b32 	%f<373>;
	.reg .b64 	%rd<142>;

	ld.param.u64 	%rd16, [_Z23standardAttentionKernelPfS_S_S_iiii_param_0];
	ld.param.u64 	%rd17, [_Z23standardAttentionKernelPfS_S_S_iiii_param_1];
	ld.param.u64 	%rd18, [_Z23standardAttentionKernelPfS_S_S_iiii_param_2];
	ld.param.u64 	%rd19, [_Z23standardAttentionKernelPfS_S_S_iiii_param_3];
	ld.param.u32 	%r64, [_Z23standardAttentionKernelPfS_S_S_iiii_param_4];
	ld.param.u32 	%r61, [_Z23standardAttentionKernelPfS_S_S_iiii_param_5];
	ld.param.u32 	%r62, [_Z23standardAttentionKernelPfS_S_S_iiii_param_6];
	ld.param.u32 	%r63, [_Z23standardAttentionKernelPfS_S_S_iiii_param_7];
	cvta.to.global.u64 	%rd1, %rd17;
	cvta.to.global.u64 	%rd2, %rd16;
	cvta.to.global.u64 	%rd3, %rd19;
	cvta.to.global.u64 	%rd4, %rd18;
	mov.u32 	%r1, %ctaid.x;
	mov.u32 	%r2, %ctaid.y;
	mov.u32 	%r65, %ctaid.z;
	setp.ge.s32 	%p1, %r1, %r64;
	setp.ge.s32 	%p2, %r2, %r61;
	or.pred  	%p3, %p1, %p2;
	setp.ge.s32 	%p4, %r65, %r62;
	or.pred  	%p5, %p3, %p4;
	@%p5 bra 	$L__BB1_58;
	mul.lo.s32 	%r3, %r61, %r1;
	mul.lo.s32 	%r4, %r3, %r62;
	mad.lo.s32 	%r5, %r62, %r2, %r4;
	cvt.rn.f32.u32 	%f38, %r62;
	sqrt.rn.f32 	%f1, %f38;
	add.s32 	%r6, %r62, -1;
	and.b32  	%r7, %r62, 15;
	add.s32 	%r8, %r7, -1;
	and.b32  	%r9, %r62, 7;
	and.b32  	%r10, %r62, -16;
	and.b32  	%r11, %r62, 3;
	mov.f32 	%f356, 0fFF800000;
	mov.f32 	%f355, 0f00000000;
	mov.b32 	%r118, 0;
$L__BB1_2:
	setp.lt.u32 	%p6, %r6, 15;
	mad.lo.s32 	%r13, %r118, %r62, %r4;
	mov.f32 	%f372, 0f00000000;
	mov.b32 	%r135, 0;
	@%p6 bra 	$L__BB1_5;
	mov.f32 	%f372, 0f00000000;
	mov.b32 	%r133, 0;
$L__BB1_4:
	.pragma "nounroll";
	add.s32 	%r69, %r5, %r133;
	mul.wide.s32 	%rd20, %r69, 4;
	add.s64 	%rd21, %rd2, %rd20;
	ld.global.f32 	%f42, [%rd21];
	add.s32 	%r70, %r13, %r133;
	mul.wide.s32 	%rd22, %r70, 4;
	add.s64 	%rd23, %rd1, %rd22;
	ld.global.f32 	%f43, [%rd23];
	fma.rn.f32 	%f44, %f42, %f43, %f372;
	ld.global.f32 	%f45, [%rd21+4];
	ld.global.f32 	%f46, [%rd23+4];
	fma.rn.f32 	%f47, %f45, %f46, %f44;
	ld.global.f32 	%f48, [%rd21+8];
	ld.global.f32 	%f49, [%rd23+8];
	fma.rn.f32 	%f50, %f48, %f49, %f47;
	ld.global.f32 	%f51, [%rd21+12];
	ld.global.f32 	%f52, [%rd23+12];
	fma.rn.f32 	%f53, %f51, %f52, %f50;
	ld.global.f32 	%f54, [%rd21+16];
	ld.global.f32 	%f55, [%rd23+16];
	fma.rn.f32 	%f56, %f54, %f55, %f53;
	ld.global.f32 	%f57, [%rd21+20];
	ld.global.f32 	%f58, [%rd23+20];
	fma.rn.f32 	%f59, %f57, %f58, %f56;
	ld.global.f32 	%f60, [%rd21+24];
	ld.global.f32 	%f61, [%rd23+24];
	fma.rn.f32 	%f62, %f60, %f61, %f59;
	ld.global.f32 	%f63, [%rd21+28];
	ld.global.f32 	%f64, [%rd23+28];
	fma.rn.f32 	%f65, %f63, %f64, %f62;
	ld.global.f32 	%f66, [%rd21+32];
	ld.global.f32 	%f67, [%rd23+32];
	fma.rn.f32 	%f68, %f66, %f67, %f65;
	ld.global.f32 	%f69, [%rd21+36];
	ld.global.f32 	%f70, [%rd23+36];
	fma.rn.f32 	%f71, %f69, %f70, %f68;
	ld.global.f32 	%f72, [%rd21+40];
	ld.global.f32 	%f73, [%rd23+40];
	fma.rn.f32 	%f74, %f72, %f73, %f71;
	ld.global.f32 	%f75, [%rd21+44];
	ld.global.f32 	%f76, [%rd23+44];
	fma.rn.f32 	%f77, %f75, %f76, %f74;
	ld.global.f32 	%f78, [%rd21+48];
	ld.global.f32 	%f79, [%rd23+48];
	fma.rn.f32 	%f80, %f78, %f79, %f77;
	ld.global.f32 	%f81, [%rd21+52];
	ld.global.f32 	%f82, [%rd23+52];
	fma.rn.f32 	%f83, %f81, %f82, %f80;
	ld.global.f32 	%f84, [%rd21+56];
	ld.global.f32 	%f85, [%rd23+56];
	fma.rn.f32 	%f86, %f84, %f85, %f83;
	ld.global.f32 	%f87, [%rd21+60];
	ld.global.f32 	%f88, [%rd23+60];
	fma.rn.f32 	%f372, %f87, %f88, %f86;
	add.s32 	%r133, %r133, 16;
	setp.ne.s32 	%p7, %r133, %r10;
	mov.u32 	%r135, %r10;
	@%p7 bra 	$L__BB1_4;
$L__BB1_5:
	setp.eq.s32 	%p8, %r7, 0;
	@%p8 bra 	$L__BB1_15;
	setp.lt.u32 	%p9, %r8, 7;
	@%p9 bra 	$L__BB1_8;
	add.s32 	%r71, %r5, %r135;
	mul.wide.s32 	%rd24, %r71, 4;
	add.s64 	%rd25, %rd2, %rd24;
	ld.global.f32 	%f90, [%rd25];
	add.s32 	%r72, %r13, %r135;
	mul.wide.s32 	%rd26, %r72, 4;
	add.s64 	%rd27, %rd1, %rd26;
	ld.global.f32 	%f91, [%rd27];
	fma.rn.f32 	%f92, %f90, %f91, %f372;
	ld.global.f32 	%f93, [%rd25+4];
	ld.global.f32 	%f94, [%rd27+4];
	fma.rn.f32 	%f95, %f93, %f94, %f92;
	ld.global.f32 	%f96, [%rd25+8];
	ld.global.f32 	%f97, [%rd27+8];
	fma.rn.f32 	%f98, %f96, %f97, %f95;
	ld.global.f32 	%f99, [%rd25+12];
	ld.global.f32 	%f100, [%rd27+12];
	fma.rn.f32 	%f101, %f99, %f100, %f98;
	ld.global.f32 	%f102, [%rd25+16];
	ld.global.f32 	%f103, [%rd27+16];
	fma.rn.f32 	%f104, %f102, %f103, %f101;
	ld.global.f32 	%f105, [%rd25+20];
	ld.global.f32 	%f106, [%rd27+20];
	fma.rn.f32 	%f107, %f105, %f106, %f104;
	ld.global.f32 	%f108, [%rd25+24];
	ld.global.f32 	%f109, [%rd27+24];
	fma.rn.f32 	%f110, %f108, %f109, %f107;
	ld.global.f32 	%f111, [%rd25+28];
	ld.global.f32 	%f112, [%rd27+28];
	fma.rn.f32 	%f372, %f111, %f112, %f110;
	add.s32 	%r135, %r135, 8;
$L__BB1_8:
	setp.eq.s32 	%p10, %r9, 0;
	@%p10 bra 	$L__BB1_15;
	add.s32 	%r73, %r9, -1;
	setp.lt.u32 	%p11, %r73, 3;
	@%p11 bra 	$L__BB1_11;
	add.s32 	%r74, %r5, %r135;
	mul.wide.s32 	%rd28, %r74, 4;
	add.s64 	%rd29, %rd2, %rd28;
	ld.global.f32 	%f114, [%rd29];
	add.s32 	%r75, %r13, %r135;
	mul.wide.s32 	%rd30, %r75, 4;
	add.s64 	%rd31, %rd1, %rd30;
	ld.global.f32 	%f115, [%rd31];
	fma.rn.f32 	%f116, %f114, %f115, %f372;
	ld.global.f32 	%f117, [%rd29+4];
	ld.global.f32 	%f118, [%rd31+4];
	fma.rn.f32 	%f119, %f117, %f118, %f116;
	ld.global.f32 	%f120, [%rd29+8];
	ld.global.f32 	%f121, [%rd31+8];
	fma.rn.f32 	%f122, %f120, %f121, %f119;
	ld.global.f32 	%f123, [%rd29+12];
	ld.global.f32 	%f124, [%rd31+12];
	fma.rn.f32 	%f372, %f123, %f124, %f122;
	add.s32 	%r135, %r135, 4;
$L__BB1_11:
	setp.eq.s32 	%p12, %r11, 0;
	@%p12 bra 	$L__BB1_15;
	setp.eq.s32 	%p13, %r11, 1;
	add.s32 	%r76, %r5, %r135;
	mul.wide.s32 	%rd32, %r76, 4;
	add.s64 	%rd14, %rd2, %rd32;
	ld.global.f32 	%f125, [%rd14];
	add.s32 	%r77, %r13, %r135;
	mul.wide.s32 	%rd33, %r77, 4;
	add.s64 	%rd15, %rd1, %rd33;
	ld.global.f32 	%f126, [%rd15];
	fma.rn.f32 	%f372, %f125, %f126, %f372;
	@%p13 bra 	$L__BB1_15;
	setp.eq.s32 	%p14, %r11, 2;
	ld.global.f32 	%f127, [%rd14+4];
	ld.global.f32 	%f128, [%rd15+4];
	fma.rn.f32 	%f372, %f127, %f128, %f372;
	@%p14 bra 	$L__BB1_15;
	ld.global.f32 	%f129, [%rd14+8];
	ld.global.f32 	%f130, [%rd15+8];
	fma.rn.f32 	%f372, %f129, %f130, %f372;
$L__BB1_15:
	div.rn.f32 	%f131, %f372, %f1;
	max.f32 	%f356, %f356, %f131;
	sub.f32 	%f132, %f131, %f356;
	fma.rn.f32 	%f133, %f132, 0f3BBB989D, 0f3F000000;
	cvt.sat.f32.f32 	%f134, %f133;
	mov.f32 	%f135, 0f4B400001;
	mov.f32 	%f136, 0f437C0000;
	fma.rm.f32 	%f137, %f134, %f136, %f135;
	add.f32 	%f138, %f137, 0fCB40007F;
	neg.f32 	%f139, %f138;
	fma.rn.f32 	%f140, %f132, 0f3FB8AA3B, %f139;
	fma.rn.f32 	%f141, %f132, 0f32A57060, %f140;
	mov.b32 	%r78, %f137;
	shl.b32 	%r79, %r78, 23;
	mov.b32 	%f142, %r79;
	ex2.approx.ftz.f32 	%f143, %f141;
	fma.rn.f32 	%f355, %f143, %f142, %f355;
	add.s32 	%r118, %r118, 1;
	setp.eq.s32 	%p15, %r118, %r61;
	@%p15 bra 	$L__BB1_16;
	bra.uni 	$L__BB1_2;
$L__BB1_16:
	setp.lt.s32 	%p16, %r61, 1;
	@%p16 bra 	$L__BB1_58;
	setp.lt.s32 	%p17, %r63, 1;
	mul.lo.s32 	%r14, %r3, %r63;
	mad.lo.s32 	%r15, %r63, %r2, %r14;
	@%p17 bra 	$L__BB1_58;
	setp.lt.s32 	%p18, %r62, 1;
	@%p18 bra 	$L__BB1_45;
	and.b32  	%r16, %r63, 7;
	and.b32  	%r17, %r62, 2147483632;
	and.b32  	%r18, %r63, 2147483640;
	neg.s32 	%r19, %r17;
	cvt.u64.u32 	%rd5, %r5;
	mov.b32 	%r119, 0;
	cvt.u64.u32 	%rd132, %r15;
$L__BB1_20:
	setp.lt.u32 	%p27, %r62, 16;
	mad.lo.s32 	%r21, %r119, %r62, %r4;
	mov.f32 	%f364, 0f00000000;
	mov.b32 	%r126, 0;
	@%p27 bra 	$L__BB1_23;
	shl.b64 	%rd68, %rd5, 2;
	add.s64 	%rd69, %rd68, %rd2;
	add.s64 	%rd141, %rd69, 32;
	mul.wide.u32 	%rd70, %r21, 4;
	add.s64 	%rd71, %rd1, %rd70;
	add.s64 	%rd140, %rd71, 32;
	mov.f32 	%f364, 0f00000000;
	mov.u32 	%r120, %r19;
$L__BB1_22:
	.pragma "nounroll";
	ld.global.f32 	%f207, [%rd141+-32];
	ld.global.f32 	%f208, [%rd140+-32];
	fma.rn.f32 	%f209, %f207, %f208, %f364;
	ld.global.f32 	%f210, [%rd141+-28];
	ld.global.f32 	%f211, [%rd140+-28];
	fma.rn.f32 	%f212, %f210, %f211, %f209;
	ld.global.f32 	%f213, [%rd141+-24];
	ld.global.f32 	%f214, [%rd140+-24];
	fma.rn.f32 	%f215, %f213, %f214, %f212;
	ld.global.f32 	%f216, [%rd141+-20];
	ld.global.f32 	%f217, [%rd140+-20];
	fma.rn.f32 	%f218, %f216, %f217, %f215;
	ld.global.f32 	%f219, [%rd141+-16];
	ld.global.f32 	%f220, [%rd140+-16];
	fma.rn.f32 	%f221, %f219, %f220, %f218;
	ld.global.f32 	%f222, [%rd141+-12];
	ld.global.f32 	%f223, [%rd140+-12];
	fma.rn.f32 	%f224, %f222, %f223, %f221;
	ld.global.f32 	%f225, [%rd141+-8];
	ld.global.f32 	%f226, [%rd140+-8];
	fma.rn.f32 	%f227, %f225, %f226, %f224;
	ld.global.f32 	%f228, [%rd141+-4];
	ld.global.f32 	%f229, [%rd140+-4];
	fma.rn.f32 	%f230, %f228, %f229, %f227;
	ld.global.f32 	%f231, [%rd141];
	ld.global.f32 	%f232, [%rd140];
	fma.rn.f32 	%f233, %f231, %f232, %f230;
	ld.global.f32 	%f234, [%rd141+4];
	ld.global.f32 	%f235, [%rd140+4];
	fma.rn.f32 	%f236, %f234, %f235, %f233;
	ld.global.f32 	%f237, [%rd141+8];
	ld.global.f32 	%f238, [%rd140+8];
	fma.rn.f32 	%f239, %f237, %f238, %f236;
	ld.global.f32 	%f240, [%rd141+12];
	ld.global.f32 	%f241, [%rd140+12];
	fma.rn.f32 	%f242, %f240, %f241, %f239;
	ld.global.f32 	%f243, [%rd141+16];
	ld.global.f32 	%f244, [%rd140+16];
	fma.rn.f32 	%f245, %f243, %f244, %f242;
	ld.global.f32 	%f246, [%rd141+20];
	ld.global.f32 	%f247, [%rd140+20];
	fma.rn.f32 	%f248, %f246, %f247, %f245;
	ld.global.f32 	%f249, [%rd141+24];
	ld.global.f32 	%f250, [%rd140+24];
	fma.rn.f32 	%f251, %f249, %f250, %f248;
	ld.global.f32 	%f252, [%rd141+28];
	ld.global.f32 	%f253, [%rd140+28];
	fma.rn.f32 	%f364, %f252, %f253, %f251;
	add.s32 	%r120, %r120, 16;
	add.s64 	%rd141, %rd141, 64;
	add.s64 	%rd140, %rd140, 64;
	setp.eq.s32 	%p28, %r120, 0;
	mov.u32 	%r126, %r17;
	@%p28 bra 	$L__BB1_23;
	bra.uni 	$L__BB1_22;
$L__BB1_23:
	setp.eq.s32 	%p29, %r7, 0;
	@%p29 bra 	$L__BB1_33;
	add.s32 	%r95, %r7, -1;
	setp.lt.u32 	%p30, %r95, 7;
	@%p30 bra 	$L__BB1_26;
	add.s32 	%r96, %r5, %r126;
	mul.wide.u32 	%rd72, %r96, 4;
	add.s64 	%rd73, %rd2, %rd72;
	ld.global.f32 	%f255, [%rd73];
	add.s32 	%r97, %r21, %r126;
	mul.wide.u32 	%rd74, %r97, 4;
	add.s64 	%rd75, %rd1, %rd74;
	ld.global.f32 	%f256, [%rd75];
	fma.rn.f32 	%f257, %f255, %f256, %f364;
	cvt.u64.u32 	%rd76, %r126;
	add.s64 	%rd77, %rd5, %rd76;
	shl.b64 	%rd78, %rd77, 2;
	add.s64 	%rd79, %rd2, %rd78;
	ld.global.f32 	%f258, [%rd79+4];
	cvt.u64.u32 	%rd80, %r21;
	add.s64 	%rd81, %rd80, %rd76;
	shl.b64 	%rd82, %rd81, 2;
	add.s64 	%rd83, %rd1, %rd82;
	ld.global.f32 	%f259, [%rd83+4];
	fma.rn.f32 	%f260, %f258, %f259, %f257;
	ld.global.f32 	%f261, [%rd79+8];
	ld.global.f32 	%f262, [%rd83+8];
	fma.rn.f32 	%f263, %f261, %f262, %f260;
	ld.global.f32 	%f264, [%rd79+12];
	ld.global.f32 	%f265, [%rd83+12];
	fma.rn.f32 	%f266, %f264, %f265, %f263;
	ld.global.f32 	%f267, [%rd79+16];
	ld.global.f32 	%f268, [%rd83+16];
	fma.rn.f32 	%f269, %f267, %f268, %f266;
	ld.global.f32 	%f270, [%rd79+20];
	ld.global.f32 	%f271, [%rd83+20];
	fma.rn.f32 	%f272, %f270, %f271, %f269;
	ld.global.f32 	%f273, [%rd79+24];
	ld.global.f32 	%f274, [%rd83+24];
	fma.rn.f32 	%f275, %f273, %f274, %f272;
	ld.global.f32 	%f276, [%rd79+28];
	ld.global.f32 	%f277, [%rd83+28];
	fma.rn.f32 	%f364, %f276, %f277, %f275;
	add.s32 	%r126, %r126, 8;
$L__BB1_26:
	setp.eq.s32 	%p31, %r9, 0;
	@%p31 bra 	$L__BB1_33;
	add.s32 	%r98, %r9, -1;
	setp.lt.u32 	%p32, %r98, 3;
	@%p32 bra 	$L__BB1_29;
	add.s32 	%r99, %r5, %r126;
	mul.wide.u32 	%rd84, %r99, 4;
	add.s64 	%rd85, %rd2, %rd84;
	ld.global.f32 	%f279, [%rd85];
	add.s32 	%r100, %r21, %r126;
	mul.wide.u32 	%rd86, %r100, 4;
	add.s64 	%rd87, %rd1, %rd86;
	ld.global.f32 	%f280, [%rd87];
	fma.rn.f32 	%f281, %f279, %f280, %f364;
	cvt.u64.u32 	%rd88, %r126;
	add.s64 	%rd89, %rd5, %rd88;
	shl.b64 	%rd90, %rd89, 2;
	add.s64 	%rd91, %rd2, %rd90;
	ld.global.f32 	%f282, [%rd91+4];
	cvt.u64.u32 	%rd92, %r21;
	add.s64 	%rd93, %rd92, %rd88;
	shl.b64 	%rd94, %rd93, 2;
	add.s64 	%rd95, %rd1, %rd94;
	ld.global.f32 	%f283, [%rd95+4];
	fma.rn.f32 	%f284, %f282, %f283, %f281;
	ld.global.f32 	%f285, [%rd91+8];
	ld.global.f32 	%f286, [%rd95+8];
	fma.rn.f32 	%f287, %f285, %f286, %f284;
	ld.global.f32 	%f288, [%rd91+12];
	ld.global.f32 	%f289, [%rd95+12];
	fma.rn.f32 	%f364, %f288, %f289, %f287;
	add.s32 	%r126, %r126, 4;
$L__BB1_29:
	setp.eq.s32 	%p33, %r11, 0;
	@%p33 bra 	$L__BB1_33;
	setp.eq.s32 	%p34, %r11, 1;
	add.s32 	%r101, %r5, %r126;
	mul.wide.u32 	%rd96, %r101, 4;
	add.s64 	%rd97, %rd2, %rd96;
	ld.global.f32 	%f290, [%rd97];
	add.s32 	%r102, %r21, %r126;
	mul.wide.u32 	%rd98, %r102, 4;
	add.s64 	%rd99, %rd1, %rd98;
	ld.global.f32 	%f291, [%rd99];
	fma.rn.f32 	%f364, %f290, %f291, %f364;
	@%p34 bra 	$L__BB1_33;
	setp.eq.s32 	%p35, %r11, 2;
	cvt.u64.u32 	%rd100, %r126;
	add.s64 	%rd101, %rd5, %rd100;
	shl.b64 	%rd102, %rd101, 2;
	add.s64 	%rd12, %rd2, %rd102;
	ld.global.f32 	%f292, [%rd12+4];
	cvt.u64.u32 	%rd103, %r21;
	add.s64 	%rd104, %rd103, %rd100;
	shl.b64 	%rd105, %rd104, 2;
	add.s64 	%rd13, %rd1, %rd105;
	ld.global.f32 	%f293, [%rd13+4];
	fma.rn.f32 	%f364, %f292, %f293, %f364;
	@%p35 bra 	$L__BB1_33;
	ld.global.f32 	%f294, [%rd12+8];
	ld.global.f32 	%f295, [%rd13+8];
	fma.rn.f32 	%f364, %f294, %f295, %f364;
$L__BB1_33:
	setp.lt.u32 	%p36, %r63, 8;
	sub.f32 	%f296, %f364, %f356;
	div.rn.f32 	%f297, %f296, %f1;
	fma.rn.f32 	%f298, %f297, 0f3BBB989D, 0f3F000000;
	cvt.sat.f32.f32 	%f299, %f298;
	mov.f32 	%f300, 0f4B400001;
	mov.f32 	%f301, 0f437C0000;
	fma.rm.f32 	%f302, %f299, %f301, %f300;
	add.f32 	%f303, %f302, 0fCB40007F;
	neg.f32 	%f304, %f303;
	fma.rn.f32 	%f305, %f297, 0f3FB8AA3B, %f304;
	fma.rn.f32 	%f306, %f297, 0f32A57060, %f305;
	mov.b32 	%r104, %f302;
	shl.b32 	%r105, %r104, 23;
	mov.b32 	%f307, %r105;
	ex2.approx.ftz.f32 	%f308, %f306;
	mul.f32 	%f309, %f308, %f307;
	div.rn.f32 	%f18, %f309, %f355;
	mad.lo.s32 	%r37, %r119, %r63, %r14;
	mov.b32 	%r123, 0;
	@%p36 bra 	$L__BB1_36;
	mov.b32 	%r121, 0;
$L__BB1_35:
	.pragma "nounroll";
	add.s32 	%r107, %r37, %r121;
	mul.wide.u32 	%rd106, %r107, 4;
	add.s64 	%rd107, %rd4, %rd106;
	ld.global.f32 	%f310, [%rd107];
	add.s32 	%r108, %r15, %r121;
	mul.wide.u32 	%rd108, %r108, 4;
	add.s64 	%rd109, %rd3, %rd108;
	ld.global.f32 	%f311, [%rd109];
	fma.rn.f32 	%f312, %f18, %f310, %f311;
	st.global.f32 	[%rd109], %f312;
	ld.global.f32 	%f313, [%rd107+4];
	ld.global.f32 	%f314, [%rd109+4];
	fma.rn.f32 	%f315, %f18, %f313, %f314;
	st.global.f32 	[%rd109+4], %f315;
	ld.global.f32 	%f316, [%rd107+8];
	ld.global.f32 	%f317, [%rd109+8];
	fma.rn.f32 	%f318, %f18, %f316, %f317;
	st.global.f32 	[%rd109+8], %f318;
	ld.global.f32 	%f319, [%rd107+12];
	ld.global.f32 	%f320, [%rd109+12];
	fma.rn.f32 	%f321, %f18, %f319, %f320;
	st.global.f32 	[%rd109+12], %f321;
	ld.global.f32 	%f322, [%rd107+16];
	ld.global.f32 	%f323, [%rd109+16];
	fma.rn.f32 	%f324, %f18, %f322, %f323;
	st.global.f32 	[%rd109+16], %f324;
	ld.global.f32 	%f325, [%rd107+20];
	ld.global.f32 	%f326, [%rd109+20];
	fma.rn.f32 	%f327, %f18, %f325, %f326;
	st.global.f32 	[%rd109+20], %f327;
	ld.global.f32 	%f328, [%rd107+24];
	ld.global.f32 	%f329, [%rd109+24];
	fma.rn.f32 	%f330, %f18, %f328, %f329;
	st.global.f32 	[%rd109+24], %f330;
	ld.global.f32 	%f331, [%rd107+28];
	ld.global.f32 	%f332, [%rd109+28];
	fma.rn.f32 	%f333, %f18, %f331, %f332;
	st.global.f32 	[%rd109+28], %f333;
	add.s32 	%r121, %r121, 8;
	setp.ne.s32 	%p37, %r121, %r18;
	mov.u32 	%r123, %r18;
	@%p37 bra 	$L__BB1_35;
$L__BB1_36:
	setp.eq.s32 	%p38, %r16, 0;
	@%p38 bra 	$L__BB1_44;
	add.s32 	%r109, %r16, -1;
	setp.lt.u32 	%p39, %r109, 3;
	@%p39 bra 	$L__BB1_39;
	add.s32 	%r110, %r37, %r123;
	mul.wide.u32 	%rd110, %r110, 4;
	add.s64 	%rd111, %rd4, %rd110;
	ld.global.f32 	%f334, [%rd111];
	add.s32 	%r111, %r15, %r123;
	mul.wide.u32 	%rd112, %r111, 4;
	add.s64 	%rd113, %rd3, %rd112;
	ld.global.f32 	%f335, [%rd113];
	fma.rn.f32 	%f336, %f18, %f334, %f335;
	st.global.f32 	[%rd113], %f336;
	cvt.u64.u32 	%rd114, %r37;
	cvt.u64.u32 	%rd115, %r123;
	add.s64 	%rd116, %rd114, %rd115;
	shl.b64 	%rd117, %rd116, 2;
	add.s64 	%rd118, %rd4, %rd117;
	ld.global.f32 	%f337, [%rd118+4];
	add.s64 	%rd120, %rd132, %rd115;
	shl.b64 	%rd121, %rd120, 2;
	add.s64 	%rd122, %rd3, %rd121;
	ld.global.f32 	%f338, [%rd122+4];
	fma.rn.f32 	%f339, %f18, %f337, %f338;
	st.global.f32 	[%rd122+4], %f339;
	ld.global.f32 	%f340, [%rd118+8];
	ld.global.f32 	%f341, [%rd122+8];
	fma.rn.f32 	%f342, %f18, %f340, %f341;
	st.global.f32 	[%rd122+8], %f342;
	ld.global.f32 	%f343, [%rd118+12];
	ld.global.f32 	%f344, [%rd122+12];
	fma.rn.f32 	%f345, %f18, %f343, %f344;
	st.global.f32 	[%rd122+12], %f345;
	add.s32 	%r123, %r123, 4;
$L__BB1_39:
	and.b32  	%r112, %r63, 3;
	setp.eq.s32 	%p40, %r112, 0;
	@%p40 bra 	$L__BB1_44;
	setp.eq.s32 	%p41, %r112, 1;
	@%p41 bra 	$L__BB1_42;
	add.s32 	%r113, %r37, %r123;
	mul.wide.u32 	%rd123, %r113, 4;
	add.s64 	%rd124, %rd4, %rd123;
	ld.global.f32 	%f346, [%rd124];
	add.s32 	%r114, %r15, %r123;
	mul.wide.u32 	%rd125, %r114, 4;
	add.s64 	%rd126, %rd3, %rd125;
	ld.global.f32 	%f347, [%rd126];
	fma.rn.f32 	%f348, %f18, %f346, %f347;
	st.global.f32 	[%rd126], %f348;
	cvt.u64.u32 	%rd127, %r37;
	cvt.u64.u32 	%rd128, %r123;
	add.s64 	%rd129, %rd127, %rd128;
	shl.b64 	%rd130, %rd129, 2;
	add.s64 	%rd131, %rd4, %rd130;
	ld.global.f32 	%f349, [%rd131+4];
	add.s64 	%rd133, %rd132, %rd128;
	shl.b64 	%rd134, %rd133, 2;
	add.s64 	%rd135, %rd3, %rd134;
	ld.global.f32 	%f350, [%rd135+4];
	fma.rn.f32 	%f351, %f18, %f349, %f350;
	st.global.f32 	[%rd135+4], %f351;
	add.s32 	%r123, %r123, 2;
$L__BB1_42:
	and.b32  	%r115, %r63, 1;
	setp.eq.b32 	%p42, %r115, 1;
	not.pred 	%p43, %p42;
	@%p43 bra 	$L__BB1_44;
	add.s32 	%r116, %r37, %r123;
	mul.wide.u32 	%rd136, %r116, 4;
	add.s64 	%rd137, %rd4, %rd136;
	ld.global.f32 	%f352, [%rd137];
	add.s32 	%r117, %r15, %r123;
	mul.wide.u32 	%rd138, %r117, 4;
	add.s64 	%rd139, %rd3, %rd138;
	ld.global.f32 	%f353, [%rd139];
	fma.rn.f32 	%f354, %f18, %f352, %f353;
	st.global.f32 	[%rd139], %f354;
$L__BB1_44:
	add.s32 	%r119, %r119, 1;
	setp.eq.s32 	%p44, %r119, %r61;
	@%p44 bra 	$L__BB1_58;
	bra.uni 	$L__BB1_20;
$L__BB1_45:
	and.b32  	%r38, %r63, 7;
	add.s32 	%r39, %r38, -1;
	and.b32  	%r40, %r63, 3;
	mov.f32 	%f144, 0f00000000;
	sub.f32 	%f145, %f144, %f356;
	div.rn.f32 	%f146, %f145, %f1;
	fma.rn.f32 	%f147, %f146, 0f3BBB989D, 0f3F000000;
	cvt.sat.f32.f32 	%f148, %f147;
	mov.f32 	%f149, 0f4B400001;
	mov.f32 	%f150, 0f437C0000;
	fma.rm.f32 	%f151, %f148, %f150, %f149;
	add.f32 	%f152, %f151, 0fCB40007F;
	neg.f32 	%f153, %f152;
	fma.rn.f32 	%f154, %f146, 0f3FB8AA3B, %f153;
	fma.rn.f32 	%f155, %f146, 0f32A57060, %f154;
	mov.b32 	%r81, %f151;
	shl.b32 	%r82, %r81, 23;
	mov.b32 	%f156, %r82;
	ex2.approx.ftz.f32 	%f157, %f155;
	mul.f32 	%f158, %f157, %f156;
	div.rn.f32 	%f19, %f158, %f355;
	and.b32  	%r41, %r63, 2147483640;
	and.b32  	%r42, %r63, 1;
	mov.b32 	%r128, 0;
	cvt.u64.u32 	%rd60, %r15;
$L__BB1_46:
	setp.lt.u32 	%p19, %r63, 8;
	mad.lo.s32 	%r44, %r128, %r63, %r14;
	mov.b32 	%r131, 0;
	@%p19 bra 	$L__BB1_49;
	mov.b32 	%r129, 0;
$L__BB1_48:
	.pragma "nounroll";
	add.s32 	%r85, %r44, %r129;
	mul.wide.u32 	%rd34, %r85, 4;
	add.s64 	%rd35, %rd4, %rd34;
	ld.global.f32 	%f159, [%rd35];
	add.s32 	%r86, %r15, %r129;
	mul.wide.u32 	%rd36, %r86, 4;
	add.s64 	%rd37, %rd3, %rd36;
	ld.global.f32 	%f160, [%rd37];
	fma.rn.f32 	%f161, %f19, %f159, %f160;
	st.global.f32 	[%rd37], %f161;
	ld.global.f32 	%f162, [%rd35+4];
	ld.global.f32 	%f163, [%rd37+4];
	fma.rn.f32 	%f164, %f19, %f162, %f163;
	st.global.f32 	[%rd37+4], %f164;
	ld.global.f32 	%f165, [%rd35+8];
	ld.global.f32 	%f166, [%rd37+8];
	fma.rn.f32 	%f167, %f19, %f165, %f166;
	st.global.f32 	[%rd37+8], %f167;
	ld.global.f32 	%f168, [%rd35+12];
	ld.global.f32 	%f169, [%rd37+12];
	fma.rn.f32 	%f170, %f19, %f168, %f169;
	st.global.f32 	[%rd37+12], %f170;
	ld.global.f32 	%f171, [%rd35+16];
	ld.global.f32 	%f172, [%rd37+16];
	fma.rn.f32 	%f173, %f19, %f171, %f172;
	st.global.f32 	[%rd37+16], %f173;
	ld.global.f32 	%f174, [%rd35+20];
	ld.global.f32 	%f175, [%rd37+20];
	fma.rn.f32 	%f176, %f19, %f174, %f175;
	st.global.f32 	[%rd37+20], %f176;
	ld.global.f32 	%f177, [%rd35+24];
	ld.global.f32 	%f178, [%rd37+24];
	fma.rn.f32 	%f179, %f19, %f177, %f178;
	st.global.f32 	[%rd37+24], %f179;
	ld.global.f32 	%f180, [%rd35+28];
	ld.global.f32 	%f181, [%rd37+28];
	fma.rn.f32 	%f182, %f19, %f180, %f181;
	st.global.f32 	[%rd37+28], %f182;
	add.s32 	%r129, %r129, 8;
	setp.ne.s32 	%p20, %r129, %r41;
	mov.u32 	%r131, %r41;
	@%p20 bra 	$L__BB1_48;
$L__BB1_49:
	setp.eq.s32 	%p21, %r38, 0;
	@%p21 bra 	$L__BB1_57;
	setp.lt.u32 	%p22, %r39, 3;
	@%p22 bra 	$L__BB1_52;
	add.s32 	%r87, %r44, %r131;
	mul.wide.u32 	%rd38, %r87, 4;
	add.s64 	%rd39, %rd4, %rd38;
	ld.global.f32 	%f183, [%rd39];
	add.s32 	%r88, %r15, %r131;
	mul.wide.u32 	%rd40, %r88, 4;
	add.s64 	%rd41, %rd3, %rd40;
	ld.global.f32 	%f184, [%rd41];
	fma.rn.f32 	%f185, %f19, %f183, %f184;
	st.global.f32 	[%rd41], %f185;
	cvt.u64.u32 	%rd42, %r44;
	cvt.u64.u32 	%rd43, %r131;
	add.s64 	%rd44, %rd42, %rd43;
	shl.b64 	%rd45, %rd44, 2;
	add.s64 	%rd46, %rd4, %rd45;
	ld.global.f32 	%f186, [%rd46+4];
	add.s64 	%rd48, %rd60, %rd43;
	shl.b64 	%rd49, %rd48, 2;
	add.s64 	%rd50, %rd3, %rd49;
	ld.global.f32 	%f187, [%rd50+4];
	fma.rn.f32 	%f188, %f19, %f186, %f187;
	st.global.f32 	[%rd50+4], %f188;
	ld.global.f32 	%f189, [%rd46+8];
	ld.global.f32 	%f190, [%rd50+8];
	fma.rn.f32 	%f191, %f19, %f189, %f190;
	st.global.f32 	[%rd50+8], %f191;
	ld.global.f32 	%f192, [%rd46+12];
	ld.global.f32 	%f193, [%rd50+12];
	fma.rn.f32 	%f194, %f19, %f192, %f193;
	st.global.f32 	[%rd50+12], %f194;
	add.s32 	%r131, %r131, 4;
$L__BB1_52:
	setp.eq.s32 	%p23, %r40, 0;
	@%p23 bra 	$L__BB1_57;
	setp.eq.s32 	%p24, %r40, 1;
	@%p24 bra 	$L__BB1_55;
	add.s32 	%r89, %r44, %r131;
	mul.wide.u32 	%rd51, %r89, 4;
	add.s64 	%rd52, %rd4, %rd51;
	ld.global.f32 	%f195, [%rd52];
	add.s32 	%r90, %r15, %r131;
	mul.wide.u32 	%rd53, %r90, 4;
	add.s64 	%rd54, %rd3, %rd53;
	ld.global.f32 	%f196, [%rd54];
	fma.rn.f32 	%f197, %f19, %f195, %f196;
	st.global.f32 	[%rd54], %f197;
	cvt.u64.u32 	%rd55, %r44;
	cvt.u64.u32 	%rd56, %r131;
	add.s64 	%rd57, %rd55, %rd56;
	shl.b64 	%rd58, %rd57, 2;
	add.s64 	%rd59, %rd4, %rd58;
	ld.global.f32 	%f198, [%rd59+4];
	add.s64 	%rd61, %rd60, %rd56;
	shl.b64 	%rd62, %rd61, 2;
	add.s64 	%rd63, %rd3, %rd62;
	ld.global.f32 	%f199, [%rd63+4];
	fma.rn.f32 	%f200, %f19, %f198, %f199;
	st.global.f32 	[%rd63+4], %f200;
	add.s32 	%r131, %r131, 2;
$L__BB1_55:
	setp.eq.s32 	%p25, %r42, 0;
	@%p25 bra 	$L__BB1_57;
	add.s32 	%r91, %r44, %r131;
	mul.wide.u32 	%rd64, %r91, 4;
	add.s64 	%rd65, %rd4, %rd64;
	ld.global.f32 	%f201, [%rd65];
	add.s32 	%r92, %r15, %r131;
	mul.wide.u32 	%rd66, %r92, 4;
	add.s64 	%rd67, %rd3, %rd66;
	ld.global.f32 	%f202, [%rd67];
	fma.rn.f32 	%f203, %f19, %f201, %f202;
	st.global.f32 	[%rd67], %f203;
$L__BB1_57:
	add.s32 	%r128, %r128, 1;
	setp.eq.s32 	%p26, %r128, %r61;
	@%p26 bra 	$L__BB1_58;
	bra.uni 	$L__BB1_46;
$L__BB1_58:
	ret;

}


// ===== COMPILED SASS (sm_100) =====

	.target	sm_100

	.elftype	@"ET_EXEC"


//--------------------- .note.nv.tkinfo           --------------------------
	.section	.note.nv.tkinfo,"",@"SHT_NOTE"
	.sectionflags	@"SHF_NOTE_NV_TKINFO"
	.tkinfo
        /*0018*/ 	.word	0x00000002
        /*0030*/ 	.string	""
        /*0030*/ 	.string	"ptxas"
        /*0030*/ 	.string	"Cuda compilation tools, release 13.0, V13.0.88"
        /*0030*/ 	.string	"Build cuda_13.0.r13.0/compiler.36424714_0"
        /*0030*/ 	.string	"-arch sm_100 -m 64 "



//--------------------- .note.nv.cuinfo           --------------------------
	.section	.note.nv.cuinfo,"",@"SHT_NOTE"
	.sectionflags	@"SHF_NOTE_NV_CUINFO"
        /*0018*/ 	.short	0x0002
        /*001a*/ 	.short	0x0064
        /*001c*/ 	.short	0x0082
	.zero		2


//--------------------- .nv.info                  --------------------------
	.section	.nv.info,"",@"SHT_CUDA_INFO"
	.align	4


	//----- nvinfo : EIATTR_REGCOUNT
	.align		4
        /*0000*/ 	.byte	0x04, 0x2f
        /*0002*/ 	.short	(.L_1 - .L_0)
	.align		4
.L_0:
        /*0004*/ 	.word	index@(_Z21sparseAttentionKernelPfS_S_S_PiS0_iiiii)
        /*0008*/ 	.word	0x00000020


	//----- nvinfo : EIATTR_FRAME_SIZE
	.align		4
.L_1:
        /*000c*/ 	.byte	0x04, 0x11
        /*000e*/ 	.short	(.L_3 - .L_2)
	.align		4
.L_2:
        /*0010*/ 	.word	index@($__internal_3_$__cuda_sm3x_div_rn_noftz_f32_slowpath)
        /*0014*/ 	.word	0x00000000


	//----- nvinfo : EIATTR_FRAME_SIZE
	.align		4
.L_3:
        /*0018*/ 	.byte	0x04, 0x11
        /*001a*/ 	.short	(.L_5 - .L_4)
	.align		4
.L_4:
        /*001c*/ 	.word	index@($__internal_2_$__cuda_sm20_sqrt_rn_f32_slowpath)
        /*0020*/ 	.word	0x00000000


	//----- nvinfo : EIATTR_FRAME_SIZE
	.align		4
.L_5:
        /*0024*/ 	.byte	0x04, 0x11
        /*0026*/ 	.short	(.L_7 - .L_6)
	.align		4
.L_6:
        /*0028*/ 	.word	index@(_Z21sparseAttentionKernelPfS_S_S_PiS0_iiiii)
        /*002c*/ 	.word	0x00000000


	//----- nvinfo : EIATTR_REGCOUNT
	.align		4
.L_7:
        /*0030*/ 	.byte	0x04, 0x2f
        /*0032*/ 	.short	(.L_9 - .L_8)
	.align		4
.L_8:
        /*0034*/ 	.word	index@(_Z23standardAttentionKernelPfS_S_S_iiii)
        /*0038*/ 	.word	0x00000020


	//----- nvinfo : EIATTR_FRAME_SIZE
	.align		4
.L_9:
        /*003c*/ 	.byte	0x04, 0x11
        /*003e*/ 	.short	(.L_11 - .L_10)
	.align		4
.L_10:
        /*0040*/ 	.word	index@($__internal_1_$__cuda_sm3x_div_rn_noftz_f32_slowpath)
        /*0044*/ 	.word	0x00000000


	//----- nvinfo : EIATTR_FRAME_SIZE
	.align		4
.L_11:
        /*0048*/ 	.byte	0x04, 0x11
        /*004a*/ 	.short	(.L_13 - .L_12)
	.align		4
.L_12:
        /*004c*/ 	.word	index@($__internal_0_$__cuda_sm20_sqrt_rn_f32_slowpath)
        /*0050*/ 	.word	0x00000000


	//----- nvinfo : EIATTR_FRAME_SIZE
	.align		4
.L_13:
        /*0054*/ 	.byte	0x04, 0x11
        /*0056*/ 	.short	(.L_15 - .L_14)
	.align		4
.L_14:
        /*0058*/ 	.word	index@(_Z23standardAttentionKernelPfS_S_S_iiii)
        /*005c*/ 	.word	0x00000000


	//----- nvinfo : EIATTR_MIN_STACK_SIZE
	.align		4
.L_15:
        /*0060*/ 	.byte	0x04, 0x12
        /*0062*/ 	.short	(.L_17 - .L_16)
	.align		4
.L_16:
        /*0064*/ 	.word	index@(_Z23standardAttentionKernelPfS_S_S_iiii)
        /*0068*/ 	.word	0x00000000


	//----- nvinfo : EIATTR_MIN_STACK_SIZE
	.align		4
.L_17:
        /*006c*/ 	.byte	0x04, 0x12
        /*006e*/ 	.short	(.L_19 - .L_18)
	.align		4
.L_18:
        /*0070*/ 	.word	index@(_Z21sparseAttentionKernelPfS_S_S_PiS0_iiiii)
        /*0074*/ 	.word	0x00000000
.L_19:


//--------------------- .nv.compat                --------------------------
	.section	.nv.compat,"",@"SHT_CUDA_COMPAT_INFO"
	.align	4
        /*0000*/ 	.byte	0x02, 0x09, 0x00, 0x00, 0x02, 0x02, 0x01, 0x00, 0x02, 0x05, 0x05, 0x00, 0x03, 0x07, 0x01, 0x01
        /*0010*/ 	.byte	0x02, 0x03, 0x00, 0x00, 0x02, 0x06, 0x01, 0x00, 0x04, 0x0b, 0x08, 0x00, 0x01, 0x00, 0x00, 0x00
        /*0020*/ 	.byte	0x00, 0x00, 0x00, 0x00


//--------------------- .nv.info._Z23standardAttentionKernelPfS_S_S_iiii --------------------------
	.section	.nv.info._Z23standardAttentionKernelPfS_S_S_iiii,"",@"SHT_CUDA_INFO"
	.sectionflags	@""
	.align	4


	//----- nvinfo : EIATTR_CUDA_API_VERSION
	.align		4
        /*0000*/ 	.byte	0x04, 0x37
        /*0002*/ 	.short	(.L_21 - .L_20)
.L_20:
        /*0004*/ 	.word	0x00000082


	//----- nvinfo : EIATTR_KPARAM_INFO
	.align		4
.L_21:
        /*0008*/ 	.byte	0x04, 0x17
        /*000a*/ 	.short	(.L_23 - .L_22)
.L_22:
        /*000c*/ 	.word	0x00000000
        /*0010*/ 	.short	0x0007
        /*0012*/ 	.short	0x002c
        /*0014*/ 	.byte	0x00, 0xf0, 0x11, 0x00


	//----- nvinfo : EIATTR_KPARAM_INFO
	.align		4
.L_23:
        /*0018*/ 	.byte	0x04, 0x17
        /*001a*/ 	.short	(.L_25 - .L_24)
.L_24:
        /*001c*/ 	.word	0x00000000
        /*0020*/ 	.short	0x0006
        /*0022*/ 	.short	0x0028
        /*0024*/ 	.byte	0x00, 0xf0, 0x11, 0x00


	//----- nvinfo : EIATTR_KPARAM_INFO
	.align		4
.L_25:
        /*0028*/ 	.byte	0x04, 0x17
        /*002a*/ 	.short	(.L_27 - .L_26)
.L_26:
        /*002c*/ 	.word	0x00000000
        /*0030*/ 	.short	0x0005
        /*0032*/ 	.short	0x0024
        /*0034*/ 	.byte	0x00, 0xf0, 0x11, 0x00


	//----- nvinfo : EIATTR_KPARAM_INFO
	.align		4
.L_27:
        /*0038*/ 	.byte	0x04, 0x17
        /*003a*/ 	.short	(.L_29 - .L_28)
.L_28:
        /*003c*/ 	.word	0x00000000
        /*0040*/ 	.short	0x0004
        /*0042*/ 	.short	0x0020
        /*0044*/ 	.byte	0x00, 0xf0, 0x11, 0x00


	//----- nvinfo : EIATTR_KPARAM_INFO
	.align		4
.L_29:
        /*0048*/ 	.byte	0x04, 0x17
        /*004a*/ 	.short	(.L_31 - .L_30)
.L_30:
        /*004c*/ 	.word	0x00000000
        /*0050*/ 	.short	0x0003
        /*0052*/ 	.short	0x0018
        /*0054*/ 	.byte	0x00, 0xf5, 0x21, 0x00


	//----- nvinfo : EIATTR_KPARAM_INFO
	.align		4
.L_31:
        /*0058*/ 	.byte	0x04, 0x17
        /*005a*/ 	.short	(.L_33 - .L_32)
.L_32:
        /*005c*/ 	.word	0x00000000
        /*0060*/ 	.short	0x0002
        /*0062*/ 	.short	0x0010
        /*0064*/ 	.byte	0x00, 0xf5, 0x21, 0x00


	//----- nvinfo : EIATTR_KPARAM_INFO
	.align		4
.L_33:
        /*0068*/ 	.byte	0x04, 0x17
        /*006a*/ 	.short	(.L_35 - .L_34)
.L_34:
        /*006c*/ 	.word	0x00000000
        /*0070*/ 	.short	0x0001
        /*0072*/ 	.short	0x0008
        /*0074*/ 	.byte	0x00, 0xf5, 0x21, 0x00


	//----- nvinfo : EIATTR_KPARAM_INFO
	.align		4
.L_35:
        /*0078*/ 	.byte	0x04, 0x17
        /*007a*/ 	.short	(.L_37 - .L_36)
.L_36:
        /*007c*/ 	.word	0x00000000
        /*0080*/ 	.short	0x0000
        /*0082*/ 	.short	0x0000
        /*0084*/ 	.byte	0x00, 0xf5, 0x21, 0x00


	//----- nvinfo : EIATTR_SPARSE_MMA_MASK
	.align		4
.L_37:
        /*0088*/ 	.byte	0x03, 0x50
        /*008a*/ 	.short	0x0000


	//----- nvinfo : EIATTR_MAXREG_COUNT
	.align		4
        /*008c*/ 	.byte	0x03, 0x1b
        /*008e*/ 	.short	0x00ff


	//----- nvinfo : EIATTR_MERCURY_ISA_VERSION
	.align		4
        /*0090*/ 	.byte	0x03, 0x5f
        /*0092*/ 	.short	0x0101


	//----- nvinfo : EIATTR_VRC_CTA_INIT_COUNT
	.align		4
        /*0094*/ 	.byte	0x02, 0x4a
	.zero		1
	.zero		1


	//----- nvinfo : EIATTR_EXIT_INSTR_OFFSETS
	.align		4
        /*0098*/ 	.byte	0x04, 0x1c
        /*009a*/ 	.short	(.L_39 - .L_38)


	//   ....[0]....
.L_38:
        /*009c*/ 	.word	0x00000090


	//   ....[1]....
        /*00a0*/ 	.word	0x00000d20


	//   ....[2]....
        /*00a4*/ 	.word	0x00000d50


	//   ....[3]....
        /*00a8*/ 	.word	0x00002410


	//   ....[4]....
        /*00ac*/ 	.word	0x00002ee0


	//----- nvinfo : EIATTR_CRS_STACK_SIZE
	.align		4
.L_39:
        /*00b0*/ 	.byte	0x04, 0x1e
        /*00b2*/ 	.short	(.L_41 - .L_40)
.L_40:
        /*00b4*/ 	.word	0x00000000


	//----- nvinfo : EIATTR_CBANK_PARAM_SIZE
	.align		4
.L_41:
        /*00b8*/ 	.byte	0x03, 0x19
        /*00ba*/ 	.short	0x0030


	//----- nvinfo : EIATTR_PARAM_CBANK
	.align		4
        /*00bc*/ 	.byte	0x04, 0x0a
        /*00be*/ 	.short	(.L_43 - .L_42)
	.align		4
.L_42:
        /*00c0*/ 	.word	index@(.nv.constant0._Z23standardAttentionKernelPfS_S_S_iiii)
        /*00c4*/ 	.short	0x0380
        /*00c6*/ 	.short	0x0030


	//----- nvinfo : EIATTR_SW_WAR
	.align		4
.L_43:
        /*00c8*/ 	.byte	0x04, 0x36
        /*00ca*/ 	.short	(.L_45 - .L_44)
.L_44:
        /*00cc*/ 	.word	0x00000008
.L_45:


//--------------------- .nv.info._Z21sparseAttentionKernelPfS_S_S_PiS0_iiiii --------------------------
	.section	.nv.info._Z21sparseAttentionKernelPfS_S_S_PiS0_iiiii,"",@"SHT_CUDA_INFO"
	.sectionflags	@""
	.align	4


	//----- nvinfo : EIATTR_CUDA_API_VERSION
	.align		4
        /*0000*/ 	.byte	0x04, 0x37
        /*0002*/ 	.short	(.L_47 - .L_46)
.L_46:
        /*0004*/ 	.word	0x00000082


	//----- nvinfo : EIATTR_KPARAM_INFO
	.align		4
.L_47:
        /*0008*/ 	.byte	0x04, 0x17
        /*000a*/ 	.short	(.L_49 - .L_48)
.L_48:
        /*000c*/ 	.word	0x00000000
        /*0010*/ 	.short	0x000a
        /*0012*/ 	.short	0x0040
        /*0014*/ 	.byte	0x00, 0xf0, 0x11, 0x00


	//----- nvinfo : EIATTR_KPARAM_INFO
	.align		4
.L_49:
        /*0018*/ 	.byte	0x04, 0x17
        /*001a*/ 	.short	(.L_51 - .L_50)
.L_50:
        /*001c*/ 	.word	0x00000000
        /*0020*/ 	.short	0x0009
        /*0022*/ 	.short	0x003c
        /*0024*/ 	.byte	0x00, 0xf0, 0x11, 0x00


	//----- nvinfo : EIATTR_KPARAM_INFO
	.align		4
.L_51:
        /*0028*/ 	.byte	0x04, 0x17
        /*002a*/ 	.short	(.L_53 - .L_52)
.L_52:
        /*002c*/ 	.word	0x00000000
        /*0030*/ 	.short	0x0008
        /*0032*/ 	.short	0x0038
        /*0034*/ 	.byte	0x00, 0xf0, 0x11, 0x00


	//----- nvinfo : EIATTR_KPARAM_INFO
	.align		4
.L_53:
        /*0038*/ 	.byte	0x04, 0x17
        /*003a*/ 	.short	(.L_55 - .L_54)
.L_54:
        /*003c*/ 	.word	0x00000000
        /*0040*/ 	.short	0x0007
        /*0042*/ 	.short	0x0034
        /*0044*/ 	.byte	0x00, 0xf0, 0x11, 0x00


	//----- nvinfo : EIATTR_KPARAM_INFO
	.align		4
.L_55:
        /*0048*/ 	.byte	0x04, 0x17
        /*004a*/ 	.short	(.L_57 - .L_56)
.L_56:
        /*004c*/ 	.word	0x00000000
        /*0050*/ 	.short	0x0006
        /*0052*/ 	.short	0x0030
        /*0054*/ 	.byte	0x00, 0xf0, 0x11, 0x00


	//----- nvinfo : EIATTR_KPARAM_INFO
	.align		4
.L_57:
        /*0058*/ 	.byte	0x04, 0x17
        /*005a*/ 	.short	(.L_59 - .L_58)
.L_58:
        /*005c*/ 	.word	0x00000000
        /*0060*/ 	.short	0x0005
        /*0062*/ 	.short	0x0028
        /*0064*/ 	.byte	0x00, 0xf5, 0x21, 0x00


	//----- nvinfo : EIATTR_KPARAM_INFO
	.align		4
.L_59:
        /*0068*/ 	.byte	0x04, 0x17
        /*006a*/ 	.short	(.L_61 - .L_60)
.L_60:
        /*006c*/ 	.word	0x00000000
        /*0070*/ 	.short	0x0004
        /*0072*/ 	.short	0x0020
        /*0074*/ 	.byte	0x00, 0xf5, 0x21, 0x00


	//----- nvinfo : EIATTR_KPARAM_INFO
	.align		4
.L_61:
        /*0078*/ 	.byte	0x04, 0x17
        /*007a*/ 	.short	(.L_63 - .L_62)
.L_62:
        /*007c*/ 	.word	0x00000000
        /*0080*/ 	.short	0x0003
        /*0082*/ 	.short	0x0018
        /*0084*/ 	.byte	0x00, 0xf5, 0x21, 0x00


	//----- nvinfo : EIATTR_KPARAM_INFO
	.align		4
.L_63:
        /*0088*/ 	.byte	0x04, 0x17
        /*008a*/ 	.short	(.L_65 - .L_64)
.L_64:
        /*008c*/ 	.word	0x00000000
        /*0090*/ 	.short	0x0002
        /*0092*/ 	.short	0x0010
        /*0094*/ 	.byte	0x00, 0xf5, 0x21, 0x00


	//----- nvinfo : EIATTR_KPARAM_INFO
	.align		4
.L_65:
        /*0098*/ 	.byte	0x04, 0x17
        /*009a*/ 	.short	(.L_67 - .L_66)
.L_66:
        /*009c*/ 	.word	0x00000000
        /*00a0*/ 	.short	0x0001
        /*00a2*/ 	.short	0x0008
        /*00a4*/ 	.byte	0x00, 0xf5, 0x21, 0x00


	//----- nvinfo : EIATTR_KPARAM_INFO
	.align		4
.L_67:
        /*00a8*/ 	.byte	0x04, 0x17
        /*00aa*/ 	.short	(.L_69 - .L_68)
.L_68:
        /*00ac*/ 	.word	0x00000000
        /*00b0*/ 	.short	0x0000
        /*00b2*/ 	.short	0x0000
        /*00b4*/ 	.byte	0x00, 0xf5, 0x21, 0x00


	//----- nvinfo : EIATTR_SPARSE_MMA_MASK
	.align		4
.L_69:
        /*00b8*/ 	.byte	0x03, 0x50
        /*00ba*/ 	.short	0x0000


	//----- nvinfo : EIATTR_MAXREG_COUNT
	.align		4
        /*00bc*/ 	.byte	0x03, 0x1b
        /*00be*/ 	.short	0x00ff


	//----- nvinfo : EIATTR_MERCURY_ISA_VERSION
	.align		4
        /*00c0*/ 	.byte	0x03, 0x5f
        /*00c2*/ 	.short	0x0101


	//----- nvinfo : EIATTR_VRC_CTA_INIT_COUNT
	.align		4
        /*00c4*/ 	.byte	0x02, 0x4a
	.zero		1
	.zero		1


	//----- nvinfo : EIATTR_EXIT_INSTR_OFFSETS
	.align		4
        /*00c8*/ 	.byte	0x04, 0x1c
        /*00ca*/ 	.short	(.L_71 - .L_70)


	//   ....[0]....
.L_70:
        /*00cc*/ 	.word	0x00000090


	//   ....[1]....
        /*00d0*/ 	.word	0x00000e10


	//   ....[2]....
        /*00d4*/ 	.word	0x00000e80


	//   ....[3]....
        /*00d8*/ 	.word	0x00002500


	//   ....[4]....
        /*00dc*/ 	.word	0x00002540


	//   ....[5]....
        /*00e0*/ 	.word	0x00003270


	//----- nvinfo : EIATTR_CRS_STACK_SIZE
	.align		4
.L_71:
        /*00e4*/ 	.byte	0x04, 0x1e
        /*00e6*/ 	.short	(.L_73 - .L_72)
.L_72:
        /*00e8*/ 	.word	0x00000000


	//----- nvinfo : EIATTR_CBANK_PARAM_SIZE
	.align		4
.L_73:
        /*00ec*/ 	.byte	0x03, 0x19
        /*00ee*/ 	.short	0x0044


	//----- nvinfo : EIATTR_PARAM_CBANK
	.align		4
        /*00f0*/ 	.byte	0x04, 0x0a
        /*00f2*/ 	.short	(.L_75 - .L_74)
	.align		4
.L_74:
        /*00f4*/ 	.word	index@(.nv.constant0._Z21sparseAttentionKernelPfS_S_S_PiS0_iiiii)
        /*00f8*/ 	.short	0x0380
        /*00fa*/ 	.short	0x0044


	//----- nvinfo : EIATTR_SW_WAR
	.align		4
.L_75:
        /*00fc*/ 	.byte	0x04, 0x36
        /*00fe*/ 	.short	(.L_77 - .L_76)
.L_76:
        /*0100*/ 	.word	0x00000008
.L_77:


//--------------------- .nv.callgraph             --------------------------
	.section	.nv.callgraph,"",@"SHT_CUDA_CALLGRAPH"
	.align	4
	.sectionentsize	8
	.align		4
        /*0000*/ 	.word	0x00000000
	.align		4
        /*0004*/ 	.word	0xffffffff
	.align		4
        /*0008*/ 	.word	0x00000000
	.align		4
        /*000c*/ 	.word	0xfffffffe
	.align		4
        /*0010*/ 	.word	0x00000000
	.align		4
        /*0014*/ 	.word	0xfffffffd
	.align		4
        /*0018*/ 	.word	0x00000000
	.align		4
        /*001c*/ 	.word	0xfffffffc


//--------------------- .text._Z23standardAttentionKernelPfS_S_S_iiii --------------------------
	.section	.text._Z23standardAttentionKernelPfS_S_S_iiii,"ax",@progbits
	.align	128
        .global         _Z23standardAttentionKernelPfS_S_S_iiii
        .type           _Z23standardAttentionKernelPfS_S_S_iiii,@function
        .size           _Z23standardAttentionKernelPfS_S_S_iiii,(.L_x_88 - _Z23standardAttentionKernelPfS_S_S_iiii)
        .other          _Z23standardAttentionKernelPfS_S_S_iiii,@"STO_CUDA_ENTRY STV_DEFAULT"
_Z23standardAttentionKernelPfS_S_S_iiii:
.text._Z23standardAttentionKernelPfS_S_S_iiii:
[----:B------:R-:W-:Y:S08]  /*0000*/  LDC R1, c[0x0][0x37c] ;  /* 0x0000df00ff017b82 */ /* 0x000ff00000000800 */
[----:B------:R-:W0:Y:S08]  /*0010*/  S2UR UR7, SR_CTAID.Y ;  /* 0x00000000000779c3 */ /* 0x000e300000002600 */
[----:B------:R-:W0:Y:S08]  /*0020*/  LDC.64 R6, c[0x0][0x3a0] ;  /* 0x0000e800ff067b82 */ /* 0x000e300000000a00 */
[----:B------:R-:W1:Y:S08]  /*0030*/  S2UR UR4, SR_CTAID.X ;  /* 0x00000000000479c3 */ /* 0x000e700000002500 */
[----:B------:R-:W2:Y:S08]  /*0040*/  S2UR UR5, SR_CTAID.Z ;  /* 0x00000000000579c3 */ /* 0x000eb00000002700 */
[----:B------:R-:W2:Y:S01]  /*0050*/  LDC R5, c[0x0][0x3a8] ;  /* 0x0000ea00ff057b82 */ /* 0x000ea20000000800 */
[----:B0-----:R-:W-:-:S04]  /*0060*/  ISETP.LE.AND P0, PT, R7, UR7, PT ;  /* 0x0000000707007c0c */ /* 0x001fc8000bf03270 */
[----:B-1----:R-:W-:-:S04]  /*0070*/  ISETP.LE.OR P0, PT, R6, UR4, P0 ;  /* 0x0000000406007c0c */ /* 0x002fc80008703670 */
[----:B--2---:R-:W-:-:S13]  /*0080*/  ISETP.LE.OR P0, PT, R5, UR5, P0 ;  /* 0x0000000505007c0c */ /* 0x004fda0008703670 */
[----:B------:R-:W-:Y:S05]  /*0090*/  @P0 EXIT ;  /* 0x000000000000094d */ /* 0x000fea0003800000 */
[----:B------:R-:W-:Y:S01]  /*00a0*/  I2FP.F32.U32 R3, R5 ;  /* 0x0000000500037245 */ /* 0x000fe20000201000 */
[----:B------:R-:W-:-:S03]  /*00b0*/  IMAD R14, R7, UR4, RZ ;  /* 0x00000004070e7c24 */ /* 0x000fc6000f8e02ff */
[----:B------:R-:W-:Y:S01]  /*00c0*/  IADD3 R0, PT, PT, R3, -0xd000000, RZ ;  /* 0xf300000003007810 */ /* 0x000fe20007ffe0ff */
[----:B------:R0:W1:Y:S03]  /*00d0*/  MUFU.RSQ R4, R3 ;  /* 0x0000000300047308 */ /* 0x0000660000001400 */
[----:B------:R-:W-:Y:S01]  /*00e0*/  ISETP.GT.U32.AND P0, PT, R0, 0x727fffff, PT ;  /* 0x727fffff0000780c */ /* 0x000fe20003f04070 */
[----:B------:R-:W-:-:S04]  /*00f0*/  IMAD R0, R14, R5, RZ ;  /* 0x000000050e007224 */ /* 0x000fc800078e02ff */
[----:B------:R-:W-:-:S08]  /*0100*/  IMAD R2, R5, UR7, R0 ;  /* 0x0000000705027c24 */ /* 0x000fd0000f8e0200 */
[----:B0-----:R-:W-:Y:S05]  /*0110*/  @!P0 BRA `(.L_x_0) ;  /* 0x00000000000c8947 */ /* 0x001fea0003800000 */
[----:B------:R-:W-:-:S07]  /*0120*/  MOV R7, 0x140 ;  /* 0x0000014000077802 */ /* 0x000fce0000000f00 */
[----:B-1----:R-:W-:Y:S05]  /*0130*/  CALL.REL.NOINC `($__internal_0_$__cuda_sm20_sqrt_rn_f32_slowpath) ;  /* 0x0000002c00707944 */ /* 0x002fea0003c00000 */
[----:B------:R-:W-:Y:S05]  /*0140*/  BRA `(.L_x_1) ;  /* 0x0000000000107947 */ /* 0x000fea0003800000 */
.L_x_0:
[----:B-1----:R-:W-:Y:S01]  /*0150*/  FMUL.FTZ R6, R3, R4 ;  /* 0x0000000403067220 */ /* 0x002fe20000410000 */
[----:B------:R-:W-:-:S03]  /*0160*/  FMUL.FTZ R4, R4, 0.5 ;  /* 0x3f00000004047820 */ /* 0x000fc60000410000 */
[----:B------:R-:W-:-:S04]  /*0170*/  FFMA R3, -R6, R6, R3 ;  /* 0x0000000606037223 */ /* 0x000fc80000000103 */
[----:B------:R-:W-:-:S07]  /*0180*/  FFMA R3, R3, R4, R6 ;  /* 0x0000000403037223 */ /* 0x000fce0000000006 */
.L_x_1:
[----:B------:R-:W0:Y:S01]  /*0190*/  LDC R8, c[0x0][0x3a8] ;  /* 0x0000ea00ff087b82 */ /* 0x000e220000000800 */
[----:B------:R-:W-:Y:S01]  /*01a0*/  MOV R4, 0xff800000 ;  /* 0xff80000000047802 */ /* 0x000fe20000000f00 */
[----:B------:R-:W-:Y:S01]  /*01b0*/  IMAD.MOV.U32 R5, RZ, RZ, RZ ;  /* 0x000000ffff057224 */ /* 0x000fe200078e00ff */
[----:B------:R-:W1:Y:S01]  /*01c0*/  LDCU.64 UR8, c[0x0][0x358] ;  /* 0x00006b00ff0877ac */ /* 0x000e620008000a00 */
[----:B------:R-:W-:Y:S01]  /*01d0*/  UMOV UR4, URZ ;  /* 0x000000ff00047c82 */ /* 0x000fe20008000000 */
[C---:B0-----:R-:W-:Y:S02]  /*01e0*/  LOP3.LUT R6, R8.reuse, 0xf, RZ, 0xc0, !PT ;  /* 0x0000000f08067812 */ /* 0x041fe400078ec0ff */
[C---:B------:R-:W-:Y:S02]  /*01f0*/  IADD3 R11, PT, PT, R8.reuse, -0x1, RZ ;  /* 0xffffffff080b7810 */ /* 0x040fe40007ffe0ff */
[C---:B------:R-:W-:Y:S02]  /*0200*/  LOP3.LUT R7, R8.reuse, 0x7, RZ, 0xc0, !PT ;  /* 0x0000000708077812 */ /* 0x040fe400078ec0ff */
[----:B------:R-:W-:-:S02]  /*0210*/  LOP3.LUT R10, R8, 0xfffffff0, RZ, 0xc0, !PT ;  /* 0xfffffff0080a7812 */ /* 0x000fc400078ec0ff */
[----:B------:R-:W-:Y:S02]  /*0220*/  LOP3.LUT R8, R8, 0x3, RZ, 0xc0, !PT ;  /* 0x0000000308087812 */ /* 0x000fe400078ec0ff */
[----:B-1----:R-:W-:-:S07]  /*0230*/  IADD3 R9, PT, PT, R6, -0x1, RZ ;  /* 0xffffffff06097810 */ /* 0x002fce0007ffe0ff */
.L_x_8:
[----:B------:R-:W0:Y:S01]  /*0240*/  LDC R15, c[0x0][0x3a8] ;  /* 0x0000ea00ff0f7b82 */ /* 0x000e220000000800 */
[----:B------:R-:W-:Y:S01]  /*0250*/  ISETP.GE.U32.AND P0, PT, R11, 0xf, PT ;  /* 0x0000000f0b00780c */ /* 0x000fe20003f06070 */
[----:B------:R-:W-:Y:S02]  /*0260*/  HFMA2 R18, -RZ, RZ, 0, 0 ;  /* 0x00000000ff127431 */ /* 0x000fe400000001ff */
[----:B------:R-:W-:Y:S02]  /*0270*/  IMAD.MOV.U32 R20, RZ, RZ, RZ ;  /* 0x000000ffff147224 */ /* 0x000fe400078e00ff */
[----:B0-----:R-:W-:-:S08]  /*0280*/  IMAD R15, R15, UR4, R0 ;  /* 0x000000040f0f7c24 */ /* 0x001fd0000f8e0200 */
[----:B------:R-:W-:Y:S05]  /*0290*/  @!P0 BRA `(.L_x_2) ;  /* 0x0000000000f08947 */ /* 0x000fea0003800000 */
[----:B------:R-:W-:Y:S01]  /*02a0*/  MOV R20, RZ ;  /* 0x000000ff00147202 */ /* 0x000fe20000000f00 */
[----:B------:R-:W-:-:S06]  /*02b0*/  UMOV UR5, URZ ;  /* 0x000000ff00057c82 */ /* 0x000fcc0008000000 */
.L_x_3:
[----:B------:R-:W0:Y:S01]  /*02c0*/  LDC.64 R16, c[0x0][0x380] ;  /* 0x0000e000ff107b82 */ /* 0x000e220000000a00 */
[----:B------:R-:W-:Y:S01]  /*02d0*/  IADD3 R21, PT, PT, R15, UR5, RZ ;  /* 0x000000050f157c10 */ /* 0x000fe2000fffe0ff */
[----:B------:R-:W-:-:S06]  /*02e0*/  VIADD R19, R2, UR5 ;  /* 0x0000000502137c36 */ /* 0x000fcc0008000000 */
[----:B------:R-:W1:Y:S01]  /*02f0*/  LDC.64 R12, c[0x0][0x388] ;  /* 0x0000e200ff0c7b82 */ /* 0x000e620000000a00 */
[----:B0-----:R-:W-:-:S05]  /*0300*/  IMAD.WIDE R16, R19, 0x4, R16 ;  /* 0x0000000413107825 */ /* 0x001fca00078e0210 */
[----:B------:R-:W2:Y:S01]  /*0310*/  LDG.E R23, desc[UR8][R16.64+0x4] ;  /* 0x0000040810177981 */ /* 0x000ea2000c1e1900 */
[----:B-1----:R-:W-:-:S03]  /*0320*/  IMAD.WIDE R12, R21, 0x4, R12 ;  /* 0x00000004150c7825 */ /* 0x002fc600078e020c */
[----:B------:R-:W3:Y:S04]  /*0330*/  LDG.E R18, desc[UR8][R16.64+0x8] ;  /* 0x0000080810127981 */ /* 0x000ee8000c1e1900 */
[----:B------:R-:W4:Y:S04]  /*0340*/  LDG.E R21, desc[UR8][R16.64] ;  /* 0x0000000810157981 */ /* 0x000f28000c1e1900 */
[----:B------:R-:W4:Y:S04]  /*0350*/  LDG.E R22, desc[UR8][R12.64] ;  /* 0x000000080c167981 */ /* 0x000f28000c1e1900 */
[----:B------:R-:W2:Y:S04]  /*0360*/  LDG.E R24, desc[UR8][R12.64+0x4] ;  /* 0x000004080c187981 */ /* 0x000ea8000c1e1900 */
[----:B------:R-:W3:Y:S04]  /*0370*/  LDG.E R19, desc[UR8][R12.64+0x8] ;  /* 0x000008080c137981 */ /* 0x000ee8000c1e1900 */
[----:B------:R-:W5:Y:S04]  /*0380*/  LDG.E R25, desc[UR8][R12.64+0x10] ;  /* 0x000010080c197981 */ /* 0x000f68000c1e1900 */
[----:B------:R-:W5:Y:S01]  /*0390*/  LDG.E R26, desc[UR8][R16.64+0x20] ;  /* 0x00002008101a7981 */ /* 0x000f62000c1e1900 */
[----:B----4-:R-:W-:-:S03]  /*03a0*/  FFMA R22, R21, R22, R20 ;  /* 0x0000001615167223 */ /* 0x010fc60000000014 */
[----:B------:R-:W4:Y:S04]  /*03b0*/  LDG.E R20, desc[UR8][R16.64+0xc] ;  /* 0x00000c0810147981 */ /* 0x000f28000c1e1900 */
[----:B------:R-:W4:Y:S01]  /*03c0*/  LDG.E R21, desc[UR8][R12.64+0xc] ;  /* 0x00000c080c157981 */ /* 0x000f22000c1e1900 */
[----:B--2---:R-:W-:-:S03]  /*03d0*/  FFMA R27, R23, R24, R22 ;  /* 0x00000018171b7223 */ /* 0x004fc60000000016 */
[----:B------:R-:W5:Y:S04]  /*03e0*/  LDG.E R24, desc[UR8][R16.64+0x10] ;  /* 0x0000100810187981 */ /* 0x000f68000c1e1900 */
[----:B------:R-:W2:Y:S04]  /*03f0*/  LDG.E R22, desc[UR8][R16.64+0x14] ;  /* 0x0000140810167981 */ /* 0x000ea8000c1e1900 */
[----:B------:R-:W2:Y:S01]  /*0400*/  LDG.E R23, desc[UR8][R12.64+0x14] ;  /* 0x000014080c177981 */ /* 0x000ea2000c1e1900 */
[----:B---3--:R-:W-:-:S03]  /*0410*/  FFMA R27, R18, R19, R27 ;  /* 0x00000013121b7223 */ /* 0x008fc6000000001b */
[----:B------:R-:W3:Y:S04]  /*0420*/  LDG.E R19, desc[UR8][R16.64+0x18] ;  /* 0x0000180810137981 */ /* 0x000ee8000c1e1900 */
[----:B------:R-:W3:Y:S01]  /*0430*/  LDG.E R18, desc[UR8][R12.64+0x18] ;  /* 0x000018080c127981 */ /* 0x000ee2000c1e1900 */
[----:B----4-:R-:W-:-:S03]  /*0440*/  FFMA R21, R20, R21, R27 ;  /* 0x0000001514157223 */ /* 0x010fc6000000001b */
[----:B------:R-:W4:Y:S01]  /*0450*/  LDG.E R20, desc[UR8][R16.64+0x1c] ;  /* 0x00001c0810147981 */ /* 0x000f22000c1e1900 */
[----:B-----5:R-:W-:-:S03]  /*0460*/  FFMA R25, R24, R25, R21 ;  /* 0x0000001918197223 */ /* 0x020fc60000000015 */
[----:B------:R-:W4:Y:S04]  /*0470*/  LDG.E R21, desc[UR8][R12.64+0x1c] ;  /* 0x00001c080c157981 */ /* 0x000f28000c1e1900 */
[----:B------:R-:W5:Y:S01]  /*0480*/  LDG.E R27, desc[UR8][R12.64+0x20] ;  /* 0x000020080c1b7981 */ /* 0x000f62000c1e1900 */
[----:B--2---:R-:W-:-:S03]  /*0490*/  FFMA R24, R22, R23, R25 ;  /* 0x0000001716187223 */ /* 0x004fc60000000019 */
[----:B------:R-:W2:Y:S04]  /*04a0*/  LDG.E R22, desc[UR8][R16.64+0x24] ;  /* 0x0000240810167981 */ /* 0x000ea8000c1e1900 */
[----:B------:R-:W2:Y:S01]  /*04b0*/  LDG.E R23, desc[UR8][R12.64+0x24] ;  /* 0x000024080c177981 */ /* 0x000ea2000c1e1900 */
[----:B---3--:R-:W-:-:S03]  /*04c0*/  FFMA R19, R19, R18, R24 ;  /* 0x0000001213137223 */ /* 0x008fc60000000018 */
[----:B------:R-:W3:Y:S04]  /*04d0*/  LDG.E R24, desc[UR8][R16.64+0x28] ;  /* 0x0000280810187981 */ /* 0x000ee8000c1e1900 */
[----:B------:R-:W3:Y:S04]  /*04e0*/  LDG.E R25, desc[UR8][R12.64+0x28] ;  /* 0x000028080c197981 */ /* 0x000ee8000c1e1900 */
[----:B------:R-:W3:Y:S01]  /*04f0*/  LDG.E R18, desc[UR8][R12.64+0x2c] ;  /* 0x00002c080c127981 */ /* 0x000ee2000c1e1900 */
[----:B----4-:R-:W-:-:S03]  /*0500*/  FFMA R19, R20, R21, R19 ;  /* 0x0000001514137223 */ /* 0x010fc60000000013 */
[----:B------:R-:W4:Y:S01]  /*0510*/  LDG.E R21, desc[UR8][R16.64+0x30] ;  /* 0x0000300810157981 */ /* 0x000f22000c1e1900 */
[----:B-----5:R-:W-:-:S03]  /*0520*/  FFMA R27, R26, R27, R19 ;  /* 0x0000001b1a1b7223 */ /* 0x020fc60000000013 */
[----:B------:R-:W5:Y:S04]  /*0530*/  LDG.E R19, desc[UR8][R16.64+0x2c] ;  /* 0x00002c0810137981 */ /* 0x000f68000c1e1900 */
[----:B------:R-:W4:Y:S01]  /*0540*/  LDG.E R20, desc[UR8][R12.64+0x30] ;  /* 0x000030080c147981 */ /* 0x000f22000c1e1900 */
[----:B--2---:R-:W-:-:S03]  /*0550*/  FFMA R23, R22, R23, R27 ;  /* 0x0000001716177223 */ /* 0x004fc6000000001b */
[----:B------:R-:W2:Y:S04]  /*0560*/  LDG.E R26, desc[UR8][R12.64+0x34] ;  /* 0x000034080c1a7981 */ /* 0x000ea8000c1e1900 */
[----:B------:R-:W2:Y:S01]  /*0570*/  LDG.E R22, desc[UR8][R16.64+0x38] ;  /* 0x0000380810167981 */ /* 0x000ea2000c1e1900 */
[----:B---3--:R-:W-:-:S03]  /*0580*/  FFMA R28, R24, R25, R23 ;  /* 0x00000019181c7223 */ /* 0x008fc60000000017 */
[----:B------:R-:W2:Y:S04]  /*0590*/  LDG.E R25, desc[UR8][R16.64+0x34] ;  /* 0x0000340810197981 */ /* 0x000ea8000c1e1900 */
[----:B------:R-:W3:Y:S04]  /*05a0*/  LDG.E R23, desc[UR8][R12.64+0x38] ;  /* 0x000038080c177981 */ /* 0x000ee8000c1e1900 */
[----:B------:R-:W3:Y:S04]  /*05b0*/  LDG.E R24, desc[UR8][R16.64+0x3c] ;  /* 0x00003c0810187981 */ /* 0x000ee8000c1e1900 */
[----:B------:R-:W3:Y:S01]  /*05c0*/  LDG.E R27, desc[UR8][R12.64+0x3c] ;  /* 0x00003c080c1b7981 */ /* 0x000ee2000c1e1900 */
[----:B------:R-:W-:-:S06]  /*05d0*/  UIADD3 UR5, UPT, UPT, UR5, 0x10, URZ ;  /* 0x0000001005057890 */ /* 0x000fcc000fffe0ff */
[----:B------:R-:W-:Y:S01]  /*05e0*/  ISETP.NE.AND P0, PT, R10, UR5, PT ;  /* 0x000000050a007c0c */ /* 0x000fe2000bf05270 */
[----:B-----5:R-:W-:-:S04]  /*05f0*/  FFMA R18, R19, R18, R28 ;  /* 0x0000001213127223 */ /* 0x020fc8000000001c */
[----:B----4-:R-:W-:-:S04]  /*0600*/  FFMA R18, R21, R20, R18 ;  /* 0x0000001415127223 */ /* 0x010fc80000000012 */
[----:B--2---:R-:W-:-:S04]  /*0610*/  FFMA R25, R25, R26, R18 ;  /* 0x0000001a19197223 */ /* 0x004fc80000000012 */
[----:B---3--:R-:W-:-:S04]  /*0620*/  FFMA R23, R22, R23, R25 ;  /* 0x0000001716177223 */ /* 0x008fc80000000019 */
[----:B------:R-:W-:Y:S01]  /*0630*/  FFMA R20, R24, R27, R23 ;  /* 0x0000001b18147223 */ /* 0x000fe20000000017 */
[----:B------:R-:W-:Y:S06]  /*0640*/  @P0 BRA `(.L_x_3) ;  /* 0xfffffffc001c0947 */ /* 0x000fec000383ffff */
[----:B------:R-:W-:-:S07]  /*0650*/  MOV R18, R10 ;  /* 0x0000000a00127202 */ /* 0x000fce0000000f00 */
.L_x_2:
[----:B------:R-:W-:-:S13]  /*0660*/  ISETP.NE.AND P0, PT, R6, RZ, PT ;  /* 0x000000ff0600720c */ /* 0x000fda0003f05270 */
[----:B------:R-:W-:Y:S05]  /*0670*/  @!P0 BRA `(.L_x_4) ;  /* 0x0000000400348947 */ /* 0x000fea0003800000 */
[----:B------:R-:W-:Y:S02]  /*0680*/  ISETP.GE.U32.AND P0, PT, R9, 0x7, PT ;  /* 0x000000070900780c */ /* 0x000fe40003f06070 */
[----:B------:R-:W-:-:S11]  /*0690*/  ISETP.NE.AND P1, PT, R7, RZ, PT ;  /* 0x000000ff0700720c */ /* 0x000fd60003f25270 */
[----:B------:R-:W-:Y:S05]  /*06a0*/  @!P0 BRA `(.L_x_5) ;  /* 0x00000000007c8947 */ /* 0x000fea0003800000 */
[----:B------:R-:W0:Y:S01]  /*06b0*/  LDC.64 R16, c[0x0][0x380] ;  /* 0x0000e000ff107b82 */ /* 0x000e220000000a00 */
[----:B------:R-:W-:Y:S01]  /*06c0*/  IADD3 R21, PT, PT, R15, R18, RZ ;  /* 0x000000120f157210 */ /* 0x000fe20007ffe0ff */
[----:B------:R-:W-:-:S06]  /*06d0*/  IMAD.IADD R19, R2, 0x1, R18 ;  /* 0x0000000102137824 */ /* 0x000fcc00078e0212 */
[----:B------:R-:W1:Y:S01]  /*06e0*/  LDC.64 R12, c[0x0][0x388] ;  /* 0x0000e200ff0c7b82 */ /* 0x000e620000000a00 */
[----:B0-----:R-:W-:-:S05]  /*06f0*/  IMAD.WIDE R16, R19, 0x4, R16 ;  /* 0x0000000413107825 */ /* 0x001fca00078e0210 */
[----:B------:R-:W2:Y:S01]  /*0700*/  LDG.E R19, desc[UR8][R16.64] ;  /* 0x0000000810137981 */ /* 0x000ea2000c1e1900 */
[----:B-1----:R-:W-:-:S03]  /*0710*/  IMAD.WIDE R12, R21, 0x4, R12 ;  /* 0x00000004150c7825 */ /* 0x002fc600078e020c */
[----:B------:R-:W3:Y:S04]  /*0720*/  LDG.E R22, desc[UR8][R16.64+0x4] ;  /* 0x0000040810167981 */ /* 0x000ee8000c1e1900 */
[----:B------:R-:W2:Y:S04]  /*0730*/  LDG.E R21, desc[UR8][R12.64] ;  /* 0x000000080c157981 */ /* 0x000ea8000c1e1900 */
[----:B------:R-:W3:Y:S04]  /*0740*/  LDG.E R23, desc[UR8][R12.64+0x4] ;  /* 0x000004080c177981 */ /* 0x000ee8000c1e1900 */
[----:B------:R-:W4:Y:S04]  /*0750*/  LDG.E R25, desc[UR8][R16.64+0x8] ;  /* 0x0000080810197981 */ /* 0x000f28000c1e1900 */
[----:B------:R-:W4:Y:S04]  /*0760*/  LDG.E R24, desc[UR8][R12.64+0x8] ;  /* 0x000008080c187981 */ /* 0x000f28000c1e1900 */
[----:B------:R-:W5:Y:S04]  /*0770*/  LDG.E R26, desc[UR8][R12.64+0x10] ;  /* 0x000010080c1a7981 */ /* 0x000f68000c1e1900 */
[----:B------:R-:W5:Y:S04]  /*0780*/  LDG.E R27, desc[UR8][R12.64+0x14] ;  /* 0x000014080c1b7981 */ /* 0x000f68000c1e1900 */
[----:B------:R-:W5:Y:S01]  /*0790*/  LDG.E R29, desc[UR8][R12.64+0x1c] ;  /* 0x00001c080c1d7981 */ /* 0x000f62000c1e1900 */
[----:B--2---:R-:W-:-:S03]  /*07a0*/  FFMA R19, R19, R21, R20 ;  /* 0x0000001513137223 */ /* 0x004fc60000000014 */
[----:B------:R-:W2:Y:S01]  /*07b0*/  LDG.E R20, desc[UR8][R12.64+0xc] ;  /* 0x00000c080c147981 */ /* 0x000ea2000c1e1900 */
[----:B---3--:R-:W-:-:S03]  /*07c0*/  FFMA R22, R22, R23, R19 ;  /* 0x0000001716167223 */ /* 0x008fc60000000013 */
[----:B------:R-:W2:Y:S04]  /*07d0*/  LDG.E R19, desc[UR8][R16.64+0xc] ;  /* 0x00000c0810137981 */ /* 0x000ea8000c1e1900 */
[----:B------:R-:W3:Y:S01]  /*07e0*/  LDG.E R21, desc[UR8][R16.64+0x18] ;  /* 0x0000180810157981 */ /* 0x000ee2000c1e1900 */
[----:B----4-:R-:W-:-:S03]  /*07f0*/  FFMA R28, R25, R24, R22 ;  /* 0x00000018191c7223 */ /* 0x010fc60000000016 */
[----:B------:R-:W5:Y:S04]  /*0800*/  LDG.E R25, desc[UR8][R16.64+0x10] ;  /* 0x0000100810197981 */ /* 0x000f68000c1e1900 */
[----:B------:R-:W4:Y:S04]  /*0810*/  LDG.E R22, desc[UR8][R16.64+0x14] ;  /* 0x0000140810167981 */ /* 0x000f28000c1e1900 */
[----:B------:R-:W3:Y:S04]  /*0820*/  LDG.E R24, desc[UR8][R12.64+0x18] ;  /* 0x000018080c187981 */ /* 0x000ee8000c1e1900 */
[----:B------:R-:W3:Y:S01]  /*0830*/  LDG.E R23, desc[UR8][R16.64+0x1c] ;  /* 0x00001c0810177981 */ /* 0x000ee2000c1e1900 */
[----:B------:R-:W-:Y:S01]  /*0840*/  IADD3 R18, PT, PT, R18, 0x8, RZ ;  /* 0x0000000812127810 */ /* 0x000fe20007ffe0ff */
[----:B--2---:R-:W-:-:S04]  /*0850*/  FFMA R20, R19, R20, R28 ;  /* 0x0000001413147223 */ /* 0x004fc8000000001c */
[----:B-----5:R-:W-:-:S04]  /*0860*/  FFMA R25, R25, R26, R20 ;  /* 0x0000001a19197223 */ /* 0x020fc80000000014 */
[----:B----4-:R-:W-:-:S04]  /*0870*/  FFMA R22, R22, R27, R25 ;  /* 0x0000001b16167223 */ /* 0x010fc80000000019 */
[----:B---3--:R-:W-:-:S04]  /*0880*/  FFMA R22, R21, R24, R22 ;  /* 0x0000001815167223 */ /* 0x008fc80000000016 */
[----:B------:R-:W-:-:S07]  /*0890*/  FFMA R20, R23, R29, R22 ;  /* 0x0000001d17147223 */ /* 0x000fce0000000016 */
.L_x_5:
[----:B------:R-:W-:Y:S05]  /*08a0*/  @!P1 BRA `(.L_x_4) ;  /* 0x0000000000a89947 */ /* 0x000fea0003800000 */
[----:B------:R-:W-:Y:S01]  /*08b0*/  VIADD R12, R7, 0xffffffff ;  /* 0xffffffff070c7836 */ /* 0x000fe20000000000 */
[----:B------:R-:W-:-:S04]  /*08c0*/  ISETP.NE.AND P1, PT, R8, RZ, PT ;  /* 0x000000ff0800720c */ /* 0x000fc80003f25270 */
[----:B------:R-:W-:-:S13]  /*08d0*/  ISETP.GE.U32.AND P0, PT, R12, 0x3, PT ;  /* 0x000000030c00780c */ /* 0x000fda0003f06070 */
[----:B------:R-:W-:Y:S05]  /*08e0*/  @!P0 BRA `(.L_x_6) ;  /* 0x00000000004c8947 */ /* 0x000fea0003800000 */
[----:B------:R-:W0:Y:S01]  /*08f0*/  LDC.64 R16, c[0x0][0x380] ;  /* 0x0000e000ff107b82 */ /* 0x000e220000000a00 */
[-C--:B------:R-:W-:Y:S02]  /*0900*/  IADD3 R19, PT, PT, R2, R18.reuse, RZ ;  /* 0x0000001202137210 */ /* 0x080fe40007ffe0ff */
[----:B------:R-:W-:-:S05]  /*0910*/  IADD3 R21, PT, PT, R15, R18, RZ ;  /* 0x000000120f157210 */ /* 0x000fca0007ffe0ff */
        /* <DEDUP_REMOVED lines=10> */
[----:B------:R-:W5:Y:S01]  /*09c0*/  LDG.E R27, desc[UR8][R12.64+0xc] ;  /* 0x00000c080c1b7981 */ /* 0x000f62000c1e1900 */
[----:B------:R-:W-:-:S02]  /*09d0*/  VIADD R18, R18, 0x4 ;  /* 0x0000000412127836 */ /* 0x000fc40000000000 */
[----:B--2---:R-:W-:-:S04]  /*09e0*/  FFMA R19, R19, R21, R20 ;  /* 0x0000001513137223 */ /* 0x004fc80000000014 */
[----:B---3--:R-:W-:-:S04]  /*09f0*/  FFMA R19, R22, R23, R19 ;  /* 0x0000001716137223 */ /* 0x008fc80000000013 */
[----:B----4-:R-:W-:-:S04]  /*0a00*/  FFMA R19, R24, R25, R19 ;  /* 0x0000001918137223 */ /* 0x010fc80000000013 */
[----:B-----5:R-:W-:-:S07]  /*0a10*/  FFMA R20, R26, R27, R19 ;  /* 0x0000001b1a147223 */ /* 0x020fce0000000013 */
.L_x_6:
[----:B------:R-:W-:Y:S05]  /*0a20*/  @!P1 BRA `(.L_x_4) ;  /* 0x0000000000489947 */ /* 0x000fea0003800000 */
[----:B------:R-:W0:Y:S01]  /*0a30*/  LDC.64 R12, c[0x0][0x380] ;  /* 0x0000e000ff0c7b82 */ /* 0x000e220000000a00 */
[-C--:B------:R-:W-:Y:S02]  /*0a40*/  IADD3 R19, PT, PT, R2, R18.reuse, RZ ;  /* 0x0000001202137210 */ /* 0x080fe40007ffe0ff */
[----:B------:R-:W-:-:S05]  /*0a50*/  IADD3 R15, PT, PT, R15, R18, RZ ;  /* 0x000000120f0f7210 */ /* 0x000fca0007ffe0ff */
[----:B------:R-:W1:Y:S01]  /*0a60*/  LDC.64 R16, c[0x0][0x388] ;  /* 0x0000e200ff107b82 */ /* 0x000e620000000a00 */
[----:B0-----:R-:W-:-:S04]  /*0a70*/  IMAD.WIDE R12, R19, 0x4, R12 ;  /* 0x00000004130c7825 */ /* 0x001fc800078e020c */
[----:B-1----:R-:W-:Y:S02]  /*0a80*/  IMAD.WIDE R16, R15, 0x4, R16 ;  /* 0x000000040f107825 */ /* 0x002fe400078e0210 */
[----:B------:R-:W2:Y:S04]  /*0a90*/  LDG.E R15, desc[UR8][R12.64] ;  /* 0x000000080c0f7981 */ /* 0x000ea8000c1e1900 */
[----:B------:R-:W2:Y:S01]  /*0aa0*/  LDG.E R18, desc[UR8][R16.64] ;  /* 0x0000000810127981 */ /* 0x000ea2000c1e1900 */
[----:B------:R-:W-:Y:S01]  /*0ab0*/  ISETP.NE.AND P0, PT, R8, 0x1, PT ;  /* 0x000000010800780c */ /* 0x000fe20003f05270 */
[----:B--2---:R-:W-:-:S12]  /*0ac0*/  FFMA R20, R15, R18, R20 ;  /* 0x000000120f147223 */ /* 0x004fd80000000014 */
[----:B------:R-:W-:Y:S05]  /*0ad0*/  @!P0 BRA `(.L_x_4) ;  /* 0x00000000001c8947 */ /* 0x000fea0003800000 */
[----:B------:R-:W-:Y:S01]  /*0ae0*/  ISETP.NE.AND P0, PT, R8, 0x2, PT ;  /* 0x000000020800780c */ /* 0x000fe20003f05270 */
[----:B------:R-:W2:Y:S04]  /*0af0*/  LDG.E R15, desc[UR8][R12.64+0x4] ;  /* 0x000004080c0f7981 */ /* 0x000ea8000c1e1900 */
[----:B------:R-:W2:Y:S08]  /*0b00*/  LDG.E R18, desc[UR8][R16.64+0x4] ;  /* 0x0000040810127981 */ /* 0x000eb0000c1e1900 */
[----:B------:R-:W3:Y:S04]  /*0b10*/  @P0 LDG.E R19, desc[UR8][R12.64+0x8] ;  /* 0x000008080c130981 */ /* 0x000ee8000c1e1900 */
[----:B------:R-:W3:Y:S01]  /*0b20*/  @P0 LDG.E R21, desc[UR8][R16.64+0x8] ;  /* 0x0000080810150981 */ /* 0x000ee2000c1e1900 */
[----:B--2---:R-:W-:-:S04]  /*0b30*/  FFMA R20, R15, R18, R20 ;  /* 0x000000120f147223 */ /* 0x004fc80000000014 */
[----:B---3--:R-:W-:-:S07]  /*0b40*/  @P0 FFMA R20, R19, R21, R20 ;  /* 0x0000001513140223 */ /* 0x008fce0000000014 */
.L_x_4:
[----:B------:R-:W0:Y:S08]  /*0b50*/  MUFU.RCP R12, R3 ;  /* 0x00000003000c7308 */ /* 0x000e300000001000 */
[----:B------:R-:W1:Y:S01]  /*0b60*/  FCHK P0, R20, R3 ;  /* 0x0000000314007302 */ /* 0x000e620000000000 */
[----:B0-----:R-:W-:-:S04]  /*0b70*/  FFMA R13, R12, -R3, 1 ;  /* 0x3f8000000c0d7423 */ /* 0x001fc80000000803 */
[----:B------:R-:W-:-:S04]  /*0b80*/  FFMA R13, R12, R13, R12 ;  /* 0x0000000d0c0d7223 */ /* 0x000fc8000000000c */
[----:B------:R-:W-:-:S04]  /*0b90*/  FFMA R15, R13, R20, RZ ;  /* 0x000000140d0f7223 */ /* 0x000fc800000000ff */
[----:B------:R-:W-:-:S04]  /*0ba0*/  FFMA R12, R15, -R3, R20 ;  /* 0x800000030f0c7223 */ /* 0x000fc80000000014 */
[----:B------:R-:W-:Y:S01]  /*0bb0*/  FFMA R13, R13, R12, R15 ;  /* 0x0000000c0d0d7223 */ /* 0x000fe2000000000f */
[----:B-1----:R-:W-:Y:S06]  /*0bc0*/  @!P0 BRA `(.L_x_7) ;  /* 0x0000000000108947 */ /* 0x002fec0003800000 */
[----:B------:R-:W-:Y:S01]  /*0bd0*/  IMAD.MOV.U32 R13, RZ, RZ, R3 ;  /* 0x000000ffff0d7224 */ /* 0x000fe200078e0003 */
[----:B------:R-:W-:-:S07]  /*0be0*/  MOV R15, 0xc00 ;  /* 0x00000c00000f7802 */ /* 0x000fce0000000f00 */
[----:B------:R-:W-:Y:S05]  /*0bf0*/  CALL.REL.NOINC `($__internal_1_$__cuda_sm3x_div_rn_noftz_f32_slowpath) ;  /* 0x0000002400207944 */ /* 0x000fea0003c00000 */
[----:B------:R-:W-:-:S07]  /*0c00*/  MOV R13, R17 ;  /* 0x00000011000d7202 */ /* 0x000fce0000000f00 */
.L_x_7:
[----:B------:R-:W-:Y:S01]  /*0c10*/  HFMA2 R12, -RZ, RZ, 0.96630859375, -0.0022525787353515625 ;  /* 0x3bbb989dff0c7431 */ /* 0x000fe200000001ff */
[----:B------:R-:W-:Y:S01]  /*0c20*/  FMNMX R4, R13, R4, !PT ;  /* 0x000000040d047209 */ /* 0x000fe20007800000 */
[----:B------:R-:W-:Y:S01]  /*0c30*/  UIADD3 UR4, UPT, UPT, UR4, 0x1, URZ ;  /* 0x0000000104047890 */ /* 0x000fe2000fffe0ff */
[----:B------:R-:W-:-:S03]  /*0c40*/  MOV R15, 0x437c0000 ;  /* 0x437c0000000f7802 */ /* 0x000fc60000000f00 */
[----:B------:R-:W-:-:S04]  /*0c50*/  FADD R13, -R4, R13 ;  /* 0x0000000d040d7221 */ /* 0x000fc80000000100 */
[----:B------:R-:W-:-:S04]  /*0c60*/  FFMA.SAT R12, R13, R12, 0.5 ;  /* 0x3f0000000d0c7423 */ /* 0x000fc8000000200c */
[----:B------:R-:W-:Y:S02]  /*0c70*/  FFMA.RM R12, R12, R15, 12582913 ;  /* 0x4b4000010c0c7423 */ /* 0x000fe4000000400f */
[----:B------:R-:W0:Y:S02]  /*0c80*/  LDC R15, c[0x0][0x3a4] ;  /* 0x0000e900ff0f7b82 */ /* 0x000e240000000800 */
[C---:B------:R-:W-:Y:S01]  /*0c90*/  FADD R16, R12.reuse, -12583039 ;  /* 0xcb40007f0c107421 */ /* 0x040fe20000000000 */
[----:B------:R-:W-:-:S03]  /*0ca0*/  IMAD.SHL.U32 R12, R12, 0x800000, RZ ;  /* 0x008000000c0c7824 */ /* 0x000fc600078e00ff */
[----:B------:R-:W-:-:S04]  /*0cb0*/  FFMA R16, R13, 1.4426950216293334961, -R16 ;  /* 0x3fb8aa3b0d107823 */ /* 0x000fc80000000810 */
[----:B------:R-:W-:-:S06]  /*0cc0*/  FFMA R16, R13, 1.925963033500011079e-08, R16 ;  /* 0x32a570600d107823 */ /* 0x000fcc0000000010 */
[----:B------:R-:W1:Y:S01]  /*0cd0*/  MUFU.EX2 R16, R16 ;  /* 0x0000001000107308 */ /* 0x000e620000000800 */
[----:B0-----:R-:W-:Y:S01]  /*0ce0*/  ISETP.NE.AND P0, PT, R15, UR4, PT ;  /* 0x000000040f007c0c */ /* 0x001fe2000bf05270 */
[----:B-1----:R-:W-:-:S12]  /*0cf0*/  FFMA R5, R12, R16, R5 ;  /* 0x000000100c057223 */ /* 0x002fd80000000005 */
[----:B------:R-:W-:Y:S05]  /*0d00*/  @P0 BRA `(.L_x_8) ;  /* 0xfffffff4004c0947 */ /* 0x000fea000383ffff */
[----:B------:R-:W-:-:S13]  /*0d10*/  ISETP.GE.AND P0, PT, R15, 0x1, PT ;  /* 0x000000010f00780c */ /* 0x000fda0003f06270 */
[----:B------:R-:W-:Y:S05]  /*0d20*/  @!P0 EXIT ;  /* 0x000000000000894d */ /* 0x000fea0003800000 */
[----:B------:R-:W0:Y:S02]  /*0d30*/  LDC R16, c[0x0][0x3ac] ;  /* 0x0000eb00ff107b82 */ /* 0x000e240000000800 */
[----:B0-----:R-:W-:-:S13]  /*0d40*/  ISETP.GE.AND P0, PT, R16, 0x1, PT ;  /* 0x000000011000780c */ /* 0x001fda0003f06270 */
[----:B------:R-:W-:Y:S05]  /*0d50*/  @!P0 EXIT ;  /* 0x000000000000894d */ /* 0x000fea0003800000 */
[----:B------:R-:W0:Y:S01]  /*0d60*/  LDCU UR6, c[0x0][0x3a8] ;  /* 0x00007500ff0677ac */ /* 0x000e220008000800 */
[----:B------:R-:W-:-:S04]  /*0d70*/  IMAD R9, R14, R16, RZ ;  /* 0x000000100e097224 */ /* 0x000fc800078e02ff */
[----:B------:R-:W-:Y:S01]  /*0d80*/  IMAD R10, R16, UR7, R9 ;  /* 0x00000007100a7c24 */ /* 0x000fe2000f8e0209 */
[----:B0-----:R-:W-:-:S09]  /*0d90*/  UISETP.GE.AND UP0, UPT, UR6, 0x1, UPT ;  /* 0x000000010600788c */ /* 0x001fd2000bf06270 */
[----:B------:R-:W-:Y:S05]  /*0da0*/  BRA.U !UP0, `(.L_x_9) ;  /* 0x0000001508a47547 */ /* 0x000fea000b800000 */
[----:B------:R-:W-:Y:S01]  /*0db0*/  ULOP3.LUT UR6, UR6, 0x7ffffff0, URZ, 0xc0, !UPT ;  /* 0x7ffffff006067892 */ /* 0x000fe2000f8ec0ff */
[C---:B------:R-:W-:Y:S01]  /*0dc0*/  LOP3.LUT R11, R16.reuse, 0x7, RZ, 0xc0, !PT ;  /* 0x00000007100b7812 */ /* 0x040fe200078ec0ff */
[----:B------:R-:W-:Y:S01]  /*0dd0*/  UMOV UR4, URZ ;  /* 0x000000ff00047c82 */ /* 0x000fe20008000000 */
[----:B------:R-:W-:Y:S01]  /*0de0*/  LOP3.LUT R16, R16, 0x7ffffff8, RZ, 0xc0, !PT ;  /* 0x7ffffff810107812 */ /* 0x000fe200078ec0ff */
[----:B------:R-:W-:-:S12]  /*0df0*/  UIADD3 UR7, UPT, UPT, -UR6, URZ, URZ ;  /* 0x000000ff06077290 */ /* 0x000fd8000fffe1ff */
.L_x_22:
[----:B0-----:R-:W0:Y:S01]  /*0e00*/  LDC R17, c[0x0][0x3a8] ;  /* 0x0000ea00ff117b82 */ /* 0x001e220000000800 */
[----:B------:R-:W-:Y:S01]  /*0e10*/  UMOV UR5, URZ ;  /* 0x000000ff00057c82 */ /* 0x000fe20008000000 */
[----:B------:R-:W-:Y:S01]  /*0e20*/  HFMA2 R19, -RZ, RZ, 0, 0 ;  /* 0x00000000ff137431 */ /* 0x000fe200000001ff */
[C---:B0-----:R-:W-:Y:S01]  /*0e30*/  ISETP.GE.U32.AND P0, PT, R17.reuse, 0x10, PT ;  /* 0x000000101100780c */ /* 0x041fe20003f06070 */
[----:B------:R-:W-:-:S12]  /*0e40*/  IMAD R17, R17, UR4, R0 ;  /* 0x0000000411117c24 */ /* 0x000fd8000f8e0200 */
[----:B------:R-:W-:Y:S05]  /*0e50*/  @!P0 BRA `(.L_x_10) ;  /* 0x00000004001c8947 */ /* 0x000fea0003800000 */
[----:B------:R-:W0:Y:S01]  /*0e60*/  LDC.64 R14, c[0x0][0x388] ;  /* 0x0000e200ff0e7b82 */ /* 0x000e220000000a00 */
[----:B------:R-:W-:Y:S01]  /*0e70*/  MOV R19, RZ ;  /* 0x000000ff00137202 */ /* 0x000fe20000000f00 */
[----:B------:R-:W-:-:S06]  /*0e80*/  UMOV UR5, UR7 ;  /* 0x0000000700057c82 */ /* 0x000fcc0008000000 */
[----:B------:R-:W1:Y:S01]  /*0e90*/  LDC.64 R12, c[0x0][0x380] ;  /* 0x0000e000ff0c7b82 */ /* 0x000e620000000a00 */
[----:B0-----:R-:W-:-:S03]  /*0ea0*/  IMAD.WIDE.U32 R14, R17, 0x4, R14 ;  /* 0x00000004110e7825 */ /* 0x001fc600078e000e */
[----:B------:R-:W-:Y:S02]  /*0eb0*/  IADD3 R22, P2, PT, R14, 0x20, RZ ;  /* 0x000000200e167810 */ /* 0x000fe40007f5e0ff */
[----:B-1----:R-:W-:Y:S02]  /*0ec0*/  LEA R12, P0, R2, R12, 0x2 ;  /* 0x0000000c020c7211 */ /* 0x002fe400078010ff */
[----:B------:R-:W-:Y:S02]  /*0ed0*/  IADD3.X R23, PT, PT, RZ, R15, RZ, P2, !PT ;  /* 0x0000000fff177210 */ /* 0x000fe400017fe4ff */
[----:B------:R-:W-:Y:S02]  /*0ee0*/  IADD3 R21, P1, PT, R12, 0x20, RZ ;  /* 0x000000200c157810 */ /* 0x000fe40007f3e0ff */
[----:B------:R-:W-:-:S05]  /*0ef0*/  LEA.HI.X R13, R2, R13, RZ, 0x2, P0 ;  /* 0x0000000d020d7211 */ /* 0x000fca00000f14ff */
[----:B------:R-:W-:-:S07]  /*0f00*/  IMAD.X R24, RZ, RZ, R13, P1 ;  /* 0x000000ffff187224 */ /* 0x000fce00008e060d */
.L_x_11:
[----:B------:R-:W-:Y:S01]  /*0f10*/  MOV R14, R21 ;  /* 0x00000015000e7202 */ /* 0x000fe20000000f00 */
[----:B------:R-:W-:Y:S01]  /*0f20*/  IMAD.MOV.U32 R13, RZ, RZ, R23 ;  /* 0x000000ffff0d7224 */ /* 0x000fe200078e0017 */
[----:B------:R-:W-:Y:S02]  /*0f30*/  MOV R15, R24 ;  /* 0x00000018000f7202 */ /* 0x000fe40000000f00 */
[----:B------:R-:W-:-:S03]  /*0f40*/  MOV R12, R22 ;  /* 0x00000016000c7202 */ /* 0x000fc60000000f00 */
[----:B------:R-:W2:Y:S04]  /*0f50*/  LDG.E R22, desc[UR8][R14.64+-0x20] ;  /* 0xffffe0080e167981 */ /* 0x000ea8000c1e1900 */
[----:B------:R-:W2:Y:S04]  /*0f60*/  LDG.E R24, desc[UR8][R12.64+-0x20] ;  /* 0xffffe0080c187981 */ /* 0x000ea8000c1e1900 */
[----:B------:R-:W3:Y:S04]  /*0f70*/  LDG.E R25, desc[UR8][R14.64+-0x1c] ;  /* 0xffffe4080e197981 */ /* 0x000ee8000c1e1900 */
        /* <DEDUP_REMOVED lines=9> */
[----:B------:R-:W3:Y:S04]  /*1010*/  LDG.E R22, desc[UR8][R14.64+-0x10] ;  /* 0xfffff0080e167981 */ /* 0x000ee8000c1e1900 */
[----:B------:R-:W3:Y:S01]  /*1020*/  LDG.E R25, desc[UR8][R12.64+-0x10] ;  /* 0xfffff0080c197981 */ /* 0x000ee2000c1e1900 */
[----:B----4-:R-:W-:-:S03]  /*1030*/  FFMA R19, R23, R20, R26 ;  /* 0x0000001417137223 */ /* 0x010fc6000000001a */
[----:B------:R-:W4:Y:S04]  /*1040*/  LDG.E R20, desc[UR8][R14.64+-0x8] ;  /* 0xfffff8080e147981 */ /* 0x000f28000c1e1900 */
[----:B------:R-:W4:Y:S01]  /*1050*/  LDG.E R23, desc[UR8][R12.64+-0x8] ;  /* 0xfffff8080c177981 */ /* 0x000f22000c1e1900 */
[----:B-----5:R-:W-:-:S03]  /*1060*/  FFMA R21, R18, R21, R19 ;  /* 0x0000001512157223 */ /* 0x020fc60000000013 */
[----:B------:R-:W5:Y:S04]  /*1070*/  LDG.E R19, desc[UR8][R14.64+-0x4] ;  /* 0xfffffc080e137981 */ /* 0x000f68000c1e1900 */
[----:B------:R-:W5:Y:S01]  /*1080*/  LDG.E R18, desc[UR8][R12.64+-0x4] ;  /* 0xfffffc080c127981 */ /* 0x000f62000c1e1900 */
[----:B---3--:R-:W-:-:S03]  /*1090*/  FFMA R21, R22, R25, R21 ;  /* 0x0000001916157223 */ /* 0x008fc60000000015 */
[----:B------:R-:W3:Y:S01]  /*10a0*/  LDG.E R22, desc[UR8][R12.64] ;  /* 0x000000080c167981 */ /* 0x000ee2000c1e1900 */
[----:B--2---:R-:W-:-:S03]  /*10b0*/  FFMA R27, R24, R27, R21 ;  /* 0x0000001b181b7223 */ /* 0x004fc60000000015 */
[----:B------:R-:W3:Y:S04]  /*10c0*/  LDG.E R21, desc[UR8][R14.64] ;  /* 0x000000080e157981 */ /* 0x000ee8000c1e1900 */
[----:B------:R-:W2:Y:S04]  /*10d0*/  LDG.E R24, desc[UR8][R14.64+0x4] ;  /* 0x000004080e187981 */ /* 0x000ea8000c1e1900 */
[----:B------:R-:W2:Y:S01]  /*10e0*/  LDG.E R25, desc[UR8][R12.64+0x4] ;  /* 0x000004080c197981 */ /* 0x000ea2000c1e1900 */
        /* <DEDUP_REMOVED lines=10> */
[----:B------:R-:W2:Y:S01]  /*1190*/  LDG.E R24, desc[UR8][R14.64+0x14] ;  /* 0x000014080e187981 */ /* 0x000ea2000c1e1900 */
[----:B----4-:R-:W-:-:S03]  /*11a0*/  FFMA R26, R20, R23, R25 ;  /* 0x00000017141a7223 */ /* 0x010fc60000000019 */
[----:B------:R-:W2:Y:S04]  /*11b0*/  LDG.E R25, desc[UR8][R12.64+0x14] ;  /* 0x000014080c197981 */ /* 0x000ea8000c1e1900 */
[----:B------:R-:W4:Y:S04]  /*11c0*/  LDG.E R20, desc[UR8][R14.64+0x18] ;  /* 0x000018080e147981 */ /* 0x000f28000c1e1900 */
[----:B------:R-:W4:Y:S01]  /*11d0*/  LDG.E R23, desc[UR8][R12.64+0x18] ;  /* 0x000018080c177981 */ /* 0x000f22000c1e1900 */
[----:B-----5:R-:W-:-:S03]  /*11e0*/  FFMA R26, R19, R18, R26 ;  /* 0x00000012131a7223 */ /* 0x020fc6000000001a */
[----:B------:R-:W5:Y:S04]  /*11f0*/  LDG.E R19, desc[UR8][R14.64+0x1c] ;  /* 0x00001c080e137981 */ /* 0x000f68000c1e1900 */
[----:B------:R-:W5:Y:S01]  /*1200*/  LDG.E R18, desc[UR8][R12.64+0x1c] ;  /* 0x00001c080c127981 */ /* 0x000f62000c1e1900 */
[----:B------:R-:W-:-:S04]  /*1210*/  UIADD3 UR5, UPT, UPT, UR5, 0x10, URZ ;  /* 0x0000001005057890 */ /* 0x000fc8000fffe0ff */
[----:B------:R-:W-:Y:S01]  /*1220*/  UISETP.NE.AND UP0, UPT, UR5, URZ, UPT ;  /* 0x000000ff0500728c */ /* 0x000fe2000bf05270 */
[----:B---3--:R-:W-:Y:S01]  /*1230*/  FFMA R21, R21, R22, R26 ;  /* 0x0000001615157223 */ /* 0x008fe2000000001a */
[----:B------:R-:W-:-:S03]  /*1240*/  IADD3 R22, P1, PT, R12, 0x40, RZ ;  /* 0x000000400c167810 */ /* 0x000fc60007f3e0ff */
[----:B--2---:R-:W-:Y:S01]  /*1250*/  FFMA R25, R24, R25, R21 ;  /* 0x0000001918197223 */ /* 0x004fe20000000015 */
[----:B------:R-:W-:-:S03]  /*1260*/  IADD3 R21, P0, PT, R14, 0x40, RZ ;  /* 0x000000400e157810 */ /* 0x000fc60007f1e0ff */
[----:B----4-:R-:W-:Y:S01]  /*1270*/  FFMA R20, R20, R23, R25 ;  /* 0x0000001714147223 */ /* 0x010fe20000000019 */
[----:B------:R-:W-:Y:S02]  /*1280*/  IADD3.X R24, PT, PT, RZ, R15, RZ, P0, !PT ;  /* 0x0000000fff187210 */ /* 0x000fe400007fe4ff */
[----:B------:R-:W-:Y:S01]  /*1290*/  IADD3.X R23, PT, PT, RZ, R13, RZ, P1, !PT ;  /* 0x0000000dff177210 */ /* 0x000fe20000ffe4ff */
[----:B-----5:R-:W-:Y:S01]  /*12a0*/  FFMA R19, R19, R18, R20 ;  /* 0x0000001213137223 */ /* 0x020fe20000000014 */
[----:B------:R-:W-:Y:S06]  /*12b0*/  BRA.U UP0, `(.L_x_11) ;  /* 0xfffffffd00147547 */ /* 0x000fec000b83ffff */
[----:B------:R-:W-:-:S05]  /*12c0*/  UMOV UR5, UR6 ;  /* 0x0000000600057c82 */ /* 0x000fca0008000000 */
.L_x_10:
[----:B------:R-:W-:-:S13]  /*12d0*/  ISETP.NE.AND P0, PT, R6, RZ, PT ;  /* 0x000000ff0600720c */ /* 0x000fda0003f05270 */
[----:B------:R-:W-:Y:S05]  /*12e0*/  @!P0 BRA `(.L_x_12) ;  /* 0x0000000400b08947 */ /* 0x000fea0003800000 */
[----:B------:R-:W-:Y:S02]  /*12f0*/  IADD3 R12, PT, PT, R6, -0x1, RZ ;  /* 0xffffffff060c7810 */ /* 0x000fe40007ffe0ff */
[----:B------:R-:W-:Y:S02]  /*1300*/  ISETP.NE.AND P0, PT, R7, RZ, PT ;  /* 0x000000ff0700720c */ /* 0x000fe40003f05270 */
[----:B------:R-:W-:-:S13]  /*1310*/  ISETP.GE.U32.AND P1, PT, R12, 0x7, PT ;  /* 0x000000070c00780c */ /* 0x000fda0003f26070 */
[----:B------:R-:W-:Y:S05]  /*1320*/  @!P1 BRA `(.L_x_13) ;  /* 0x0000000000a49947 */ /* 0x000fea0003800000 */
[----:B------:R-:W0:Y:S01]  /*1330*/  LDC.64 R12, c[0x0][0x380] ;  /* 0x0000e000ff0c7b82 */ /* 0x000e220000000a00 */
[C---:B------:R-:W-:Y:S02]  /*1340*/  IADD3 R18, P1, PT, R2.reuse, UR5, RZ ;  /* 0x0000000502127c10 */ /* 0x040fe4000ff3e0ff */
[----:B------:R-:W-:Y:S02]  /*1350*/  IADD3 R27, PT, PT, R2, UR5, RZ ;  /* 0x00000005021b7c10 */ /* 0x000fe4000fffe0ff */
[----:B------:R-:W-:Y:S01]  /*1360*/  IADD3 R25, PT, PT, R17, UR5, RZ ;  /* 0x0000000511197c10 */ /* 0x000fe2000fffe0ff */
[----:B------:R-:W-:Y:S02]  /*1370*/  IMAD.X R24, RZ, RZ, RZ, P1 ;  /* 0x000000ffff187224 */ /* 0x000fe400008e06ff */
[----:B------:R-:W1:Y:S08]  /*1380*/  LDC.64 R22, c[0x0][0x380] ;  /* 0x0000e000ff167b82 */ /* 0x000e700000000a00 */
[----:B------:R-:W2:Y:S08]  /*1390*/  LDC.64 R20, c[0x0][0x388] ;  /* 0x0000e200ff147b82 */ /* 0x000eb00000000a00 */
[----:B------:R-:W3:Y:S01]  /*13a0*/  LDC.64 R14, c[0x0][0x388] ;  /* 0x0000e200ff0e7b82 */ /* 0x000ee20000000a00 */
[----:B0-----:R-:W-:-:S04]  /*13b0*/  LEA R12, P1, R18, R12, 0x2 ;  /* 0x0000000c120c7211 */ /* 0x001fc800078210ff */
[----:B------:R-:W-:Y:S02]  /*13c0*/  LEA.HI.X R13, R18, R13, R24, 0x2, P1 ;  /* 0x0000000d120d7211 */ /* 0x000fe400008f1418 */
[----:B------:R-:W-:Y:S01]  /*13d0*/  IADD3 R18, P1, PT, R17, UR5, RZ ;  /* 0x0000000511127c10 */ /* 0x000fe2000ff3e0ff */
[----:B-1----:R-:W-:Y:S02]  /*13e0*/  IMAD.WIDE.U32 R22, R27, 0x4, R22 ;  /* 0x000000041b167825 */ /* 0x002fe400078e0016 */
[----:B------:R-:W4:Y:S01]  /*13f0*/  LDG.E R27, desc[UR8][R12.64+0x4] ;  /* 0x000004080c1b7981 */ /* 0x000f22000c1e1900 */
[----:B------:R-:W-:-:S03]  /*1400*/  IADD3.X R24, PT, PT, RZ, RZ, RZ, P1, !PT ;  /* 0x000000ffff187210 */ /* 0x000fc60000ffe4ff */
[----:B------:R-:W5:Y:S01]  /*1410*/  LDG.E R22, desc[UR8][R22.64] ;  /* 0x0000000816167981 */ /* 0x000f62000c1e1900 */
[----:B--2---:R-:W-:-:S03]  /*1420*/  IMAD.WIDE.U32 R20, R25, 0x4, R20 ;  /* 0x0000000419147825 */ /* 0x004fc600078e0014 */
[----:B------:R-:W2:Y:S04]  /*1430*/  LDG.E R25, desc[UR8][R12.64+0x8] ;  /* 0x000008080c197981 */ /* 0x000ea8000c1e1900 */
[----:B------:R-:W5:Y:S01]  /*1440*/  LDG.E R20, desc[UR8][R20.64] ;  /* 0x0000000814147981 */ /* 0x000f62000c1e1900 */
[----:B---3--:R-:W-:-:S04]  /*1450*/  LEA R14, P2, R18, R14, 0x2 ;  /* 0x0000000e120e7211 */ /* 0x008fc800078410ff */
[----:B------:R-:W-:Y:S02]  /*1460*/  LEA.HI.X R15, R18, R15, R24, 0x2, P2 ;  /* 0x0000000f120f7211 */ /* 0x000fe400010f1418 */
[----:B------:R-:W3:Y:S04]  /*1470*/  LDG.E R18, desc[UR8][R12.64+0xc] ;  /* 0x00000c080c127981 */ /* 0x000ee8000c1e1900 */
[----:B------:R-:W4:Y:S04]  /*1480*/  LDG.E R28, desc[UR8][R14.64+0x4] ;  /* 0x000004080e1c7981 */ /* 0x000f28000c1e1900 */
[----:B------:R-:W2:Y:S04]  /*1490*/  LDG.E R24, desc[UR8][R14.64+0x8] ;  /* 0x000008080e187981 */ /* 0x000ea8000c1e1900 */
[----:B------:R-:W3:Y:S04]  /*14a0*/  LDG.E R23, desc[UR8][R14.64+0x10] ;  /* 0x000010080e177981 */ /* 0x000ee8000c1e1900 */
[----:B------:R-:W3:Y:S01]  /*14b0*/  LDG.E R21, desc[UR8][R12.64+0x1c] ;  /* 0x00001c080c157981 */ /* 0x000ee2000c1e1900 */
[----:B-----5:R-:W-:-:S03]  /*14c0*/  FFMA R26, R22, R20, R19 ;  /* 0x00000014161a7223 */ /* 0x020fc60000000013 */
[----:B------:R-:W3:Y:S04]  /*14d0*/  LDG.E R19, desc[UR8][R14.64+0xc] ;  /* 0x00000c080e137981 */ /* 0x000ee8000c1e1900 */
[----:B------:R-:W5:Y:S04]  /*14e0*/  LDG.E R22, desc[UR8][R12.64+0x14] ;  /* 0x000014080c167981 */ /* 0x000f68000c1e1900 */
[----:B------:R-:W5:Y:S01]  /*14f0*/  LDG.E R20, desc[UR8][R12.64+0x18] ;  /* 0x000018080c147981 */ /* 0x000f62000c1e1900 */
[----:B----4-:R-:W-:-:S03]  /*1500*/  FFMA R28, R27, R28, R26 ;  /* 0x0000001c1b1c7223 */ /* 0x010fc6000000001a */
[----:B------:R-:W4:Y:S01]  /*1510*/  LDG.E R26, desc[UR8][R12.64+0x10] ;  /* 0x000010080c1a7981 */ /* 0x000f22000c1e1900 */
[----:B--2---:R-:W-:-:S03]  /*1520*/  FFMA R27, R25, R24, R28 ;  /* 0x00000018191b7223 */ /* 0x004fc6000000001c */
[----:B------:R-:W5:Y:S04]  /*1530*/  LDG.E R25, desc[UR8][R14.64+0x14] ;  /* 0x000014080e197981 */ /* 0x000f68000c1e1900 */
[----:B------:R-:W2:Y:S04]  /*1540*/  LDG.E R24, desc[UR8][R14.64+0x18] ;  /* 0x000018080e187981 */ /* 0x000ea8000c1e1900 */
[----:B------:R-:W2:Y:S01]  /*1550*/  LDG.E R28, desc[UR8][R14.64+0x1c] ;  /* 0x00001c080e1c7981 */ /* 0x000ea2000c1e1900 */
[----:B------:R-:W-:Y:S01]  /*1560*/  UIADD3 UR5, UPT, UPT, UR5, 0x8, URZ ;  /* 0x0000000805057890 */ /* 0x000fe2000fffe0ff */
[----:B---3--:R-:W-:-:S04]  /*1570*/  FFMA R19, R18, R19, R27 ;  /* 0x0000001312137223 */ /* 0x008fc8000000001b */
[----:B----4-:R-:W-:-:S04]  /*1580*/  FFMA R19, R26, R23, R19 ;  /* 0x000000171a137223 */ /* 0x010fc80000000013 */
[----:B-----5:R-:W-:-:S04]  /*1590*/  FFMA R19, R22, R25, R19 ;  /* 0x0000001916137223 */ /* 0x020fc80000000013 */
[----:B--2---:R-:W-:-:S04]  /*15a0*/  FFMA R20, R20, R24, R19 ;  /* 0x0000001814147223 */ /* 0x004fc80000000013 */
[----:B------:R-:W-:-:S07]  /*15b0*/  FFMA R19, R21, R28, R20 ;  /* 0x0000001c15137223 */ /* 0x000fce0000000014 */
.L_x_13:
[----:B------:R-:W-:Y:S05]  /*15c0*/  @!P0 BRA `(.L_x_12) ;  /* 0x0000000000f88947 */ /* 0x000fea0003800000 */
[----:B------:R-:W-:Y:S01]  /*15d0*/  VIADD R12, R7, 0xffffffff ;  /* 0xffffffff070c7836 */ /* 0x000fe20000000000 */
[----:B------:R-:W-:-:S04]  /*15e0*/  ISETP.NE.AND P0, PT, R8, RZ, PT ;  /* 0x000000ff0800720c */ /* 0x000fc80003f05270 */
[----:B------:R-:W-:-:S13]  /*15f0*/  ISETP.GE.U32.AND P1, PT, R12, 0x3, PT ;  /* 0x000000030c00780c */ /* 0x000fda0003f26070 */
[----:B------:R-:W-:Y:S05]  /*1600*/  @!P1 BRA `(.L_x_14) ;  /* 0x0000000000749947 */ /* 0x000fea0003800000 */
[----:B------:R-:W0:Y:S01]  /*1610*/  LDC.64 R12, c[0x0][0x380] ;  /* 0x0000e000ff0c7b82 */ /* 0x000e220000000a00 */
[C---:B------:R-:W-:Y:S02]  /*1620*/  IADD3 R18, P1, PT, R2.reuse, UR5, RZ ;  /* 0x0000000502127c10 */ /* 0x040fe4000ff3e0ff */
[----:B------:R-:W-:Y:S02]  /*1630*/  IADD3 R27, PT, PT, R2, UR5, RZ ;  /* 0x00000005021b7c10 */ /* 0x000fe4000fffe0ff */
[----:B------:R-:W-:Y:S02]  /*1640*/  IADD3.X R24, PT, PT, RZ, RZ, RZ, P1, !PT ;  /* 0x000000ffff187210 */ /* 0x000fe40000ffe4ff */
[----:B------:R-:W-:Y:S01]  /*1650*/  IADD3 R25, PT, PT, R17, UR5, RZ ;  /* 0x0000000511197c10 */ /* 0x000fe2000fffe0ff */
[----:B------:R-:W1:Y:S08]  /*1660*/  LDC.64 R22, c[0x0][0x380] ;  /* 0x0000e000ff167b82 */ /* 0x000e700000000a00 */
[----:B------:R-:W2:Y:S08]  /*1670*/  LDC.64 R20, c[0x0][0x388] ;  /* 0x0000e200ff147b82 */ /* 0x000eb00000000a00 */
[----:B------:R-:W3:Y:S01]  /*1680*/  LDC.64 R14, c[0x0][0x388] ;  /* 0x0000e200ff0e7b82 */ /* 0x000ee20000000a00 */
[----:B0-----:R-:W-:-:S04]  /*1690*/  LEA R12, P1, R18, R12, 0x2 ;  /* 0x0000000c120c7211 */ /* 0x001fc800078210ff */
[----:B------:R-:W-:Y:S02]  /*16a0*/  LEA.HI.X R13, R18, R13, R24, 0x2, P1 ;  /* 0x0000000d120d7211 */ /* 0x000fe400008f1418 */
[----:B------:R-:W-:Y:S01]  /*16b0*/  IADD3 R18, P1, PT, R17, UR5, RZ ;  /* 0x0000000511127c10 */ /* 0x000fe2000ff3e0ff */
[----:B-1----:R-:W-:Y:S02]  /*16c0*/  IMAD.WIDE.U32 R22, R27, 0x4, R22 ;  /* 0x000000041b167825 */ /* 0x002fe400078e0016 */
[----:B------:R-:W4:Y:S02]  /*16d0*/  LDG.E R27, desc[UR8][R12.64+0xc] ;  /* 0x00000c080c1b7981 */ /* 0x000f24000c1e1900 */
[----:B------:R-:W-:Y:S02]  /*16e0*/  IMAD.X R24, RZ, RZ, RZ, P1 ;  /* 0x000000ffff187224 */ /* 0x000fe400008e06ff */
[----:B------:R-:W5:Y:S01]  /*16f0*/  LDG.E R22, desc[UR8][R22.64] ;  /* 0x0000000816167981 */ /* 0x000f62000c1e1900 */
[----:B--2---:R-:W-:-:S03]  /*1700*/  IMAD.WIDE.U32 R20, R25, 0x4, R20 ;  /* 0x0000000419147825 */ /* 0x004fc600078e0014 */
[----:B------:R-:W2:Y:S04]  /*1710*/  LDG.E R25, desc[UR8][R12.64+0x8] ;  /* 0x000008080c197981 */ /* 0x000ea8000c1e1900 */
[----:B------:R-:W5:Y:S01]  /*1720*/  LDG.E R20, desc[UR8][R20.64] ;  /* 0x0000000814147981 */ /* 0x000f62000c1e1900 */
[----:B---3--:R-:W-:-:S04]  /*1730*/  LEA R14, P2, R18, R14, 0x2 ;  /* 0x0000000e120e7211 */ /* 0x008fc800078410ff */
[----:B------:R-:W-:Y:S02]  /*1740*/  LEA.HI.X R15, R18, R15, R24, 0x2, P2 ;  /* 0x0000000f120f7211 */ /* 0x000fe400010f1418 */
[----:B------:R-:W3:Y:S04]  /*1750*/  LDG.E R18, desc[UR8][R12.64+0x4] ;  /* 0x000004080c127981 */ /* 0x000ee8000c1e1900 */
[----:B------:R-:W3:Y:S04]  /*1760*/  LDG.E R24, desc[UR8][R14.64+0x4] ;  /* 0x000004080e187981 */ /* 0x000ee8000c1e1900 */
[----:B------:R-:W2:Y:S04]  /*1770*/  LDG.E R26, desc[UR8][R14.64+0x8] ;  /* 0x000008080e1a7981 */ /* 0x000ea8000c1e1900 */
[----:B------:R-:W4:Y:S01]  /*1780*/  LDG.E R28, desc[UR8][R14.64+0xc] ;  /* 0x00000c080e1c7981 */ /* 0x000f22000c1e1900 */
[----:B------:R-:W-:Y:S01]  /*1790*/  UIADD3 UR5, UPT, UPT, UR5, 0x4, URZ ;  /* 0x0000000405057890 */ /* 0x000fe2000fffe0ff */
[----:B-----5:R-:W-:-:S04]  /*17a0*/  FFMA R19, R22, R20, R19 ;  /* 0x0000001416137223 */ /* 0x020fc80000000013 */
[----:B---3--:R-:W-:-:S04]  /*17b0*/  FFMA R18, R18, R24, R19 ;  /* 0x0000001812127223 */ /* 0x008fc80000000013 */
[----:B--2---:R-:W-:-:S04]  /*17c0*/  FFMA R18, R25, R26, R18 ;  /* 0x0000001a19127223 */ /* 0x004fc80000000012 */
[----:B----4-:R-:W-:-:S07]  /*17d0*/  FFMA R19, R27, R28, R18 ;  /* 0x0000001c1b137223 */ /* 0x010fce0000000012 */
.L_x_14:
[----:B------:R-:W-:Y:S05]  /*17e0*/  @!P0 BRA `(.L_x_12) ;  /* 0x0000000000708947 */ /* 0x000fea0003800000 */
[----:B------:R-:W0:Y:S01]  /*17f0*/  LDC.64 R14, c[0x0][0x380] ;  /* 0x0000e000ff0e7b82 */ /* 0x000e220000000a00 */
[----:B------:R-:W-:Y:S02]  /*1800*/  IADD3 R21, PT, PT, R2, UR5, RZ ;  /* 0x0000000502157c10 */ /* 0x000fe4000fffe0ff */
[----:B------:R-:W-:-:S05]  /*1810*/  IADD3 R23, PT, PT, R17, UR5, RZ ;  /* 0x0000000511177c10 */ /* 0x000fca000fffe0ff */
[----:B------:R-:W1:Y:S01]  /*1820*/  LDC.64 R12, c[0x0][0x388] ;  /* 0x0000e200ff0c7b82 */ /* 0x000e620000000a00 */
[----:B0-----:R-:W-:-:S06]  /*1830*/  IMAD.WIDE.U32 R14, R21, 0x4, R14 ;  /* 0x00000004150e7825 */ /* 0x001fcc00078e000e */
[----:B------:R-:W2:Y:S01]  /*1840*/  LDG.E R14, desc[UR8][R14.64] ;  /* 0x000000080e0e7981 */ /* 0x000ea2000c1e1900 */
[----:B-1----:R-:W-:-:S06]  /*1850*/  IMAD.WIDE.U32 R12, R23, 0x4, R12 ;  /* 0x00000004170c7825 */ /* 0x002fcc00078e000c */
[----:B------:R-:W2:Y:S01]  /*1860*/  LDG.E R12, desc[UR8][R12.64] ;  /* 0x000000080c0c7981 */ /* 0x000ea2000c1e1900 */
[----:B------:R-:W-:Y:S01]  /*1870*/  ISETP.NE.AND P0, PT, R8, 0x1, PT ;  /* 0x000000010800780c */ /* 0x000fe20003f05270 */
[----:B--2---:R-:W-:-:S12]  /*1880*/  FFMA R19, R14, R12, R19 ;  /* 0x0000000c0e137223 */ /* 0x004fd80000000013 */
[----:B------:R-:W-:Y:S05]  /*1890*/  @!P0 BRA `(.L_x_12) ;  /* 0x0000000000448947 */ /* 0x000fea0003800000 */
[----:B------:R-:W0:Y:S01]  /*18a0*/  LDC.64 R12, c[0x0][0x380] ;  /* 0x0000e000ff0c7b82 */ /* 0x000e220000000a00 */
[----:B------:R-:W-:Y:S02]  /*18b0*/  IADD3 R17, P1, PT, R17, UR5, RZ ;  /* 0x0000000511117c10 */ /* 0x000fe4000ff3e0ff */
[----:B------:R-:W-:Y:S02]  /*18c0*/  IADD3 R20, P0, PT, R2, UR5, RZ ;  /* 0x0000000502147c10 */ /* 0x000fe4000ff1e0ff */
[----:B------:R-:W-:Y:S01]  /*18d0*/  ISETP.NE.AND P2, PT, R8, 0x2, PT ;  /* 0x000000020800780c */ /* 0x000fe20003f45270 */
[----:B------:R-:W-:Y:S01]  /*18e0*/  IMAD.X R18, RZ, RZ, RZ, P1 ;  /* 0x000000ffff127224 */ /* 0x000fe200008e06ff */
[----:B------:R-:W-:Y:S01]  /*18f0*/  IADD3.X R21, PT, PT, RZ, RZ, RZ, P0, !PT ;  /* 0x000000ffff157210 */ /* 0x000fe200007fe4ff */
[----:B------:R-:W1:Y:S01]  /*1900*/  LDC.64 R14, c[0x0][0x388] ;  /* 0x0000e200ff0e7b82 */ /* 0x000e620000000a00 */
[----:B0-----:R-:W-:-:S04]  /*1910*/  LEA R12, P0, R20, R12, 0x2 ;  /* 0x0000000c140c7211 */ /* 0x001fc800078010ff */
[----:B------:R-:W-:Y:S02]  /*1920*/  LEA.HI.X R13, R20, R13, R21, 0x2, P0 ;  /* 0x0000000d140d7211 */ /* 0x000fe400000f1415 */
[----:B-1----:R-:W-:-:S03]  /*1930*/  LEA R14, P1, R17, R14, 0x2 ;  /* 0x0000000e110e7211 */ /* 0x002fc600078210ff */
[----:B------:R-:W2:Y:S01]  /*1940*/  @P2 LDG.E R20, desc[UR8][R12.64+0x8] ;  /* 0x000008080c142981 */ /* 0x000ea2000c1e1900 */
[----:B------:R-:W-:-:S03]  /*1950*/  LEA.HI.X R15, R17, R15, R18, 0x2, P1 ;  /* 0x0000000f110f7211 */ /* 0x000fc600008f1412 */
[----:B------:R-:W3:Y:S04]  /*1960*/  LDG.E R18, desc[UR8][R12.64+0x4] ;  /* 0x000004080c127981 */ /* 0x000ee8000c1e1900 */
[----:B------:R-:W3:Y:S04]  /*1970*/  LDG.E R17, desc[UR8][R14.64+0x4] ;  /* 0x000004080e117981 */ /* 0x000ee8000c1e1900 */
[----:B------:R-:W2:Y:S01]  /*1980*/  @P2 LDG.E R21, desc[UR8][R14.64+0x8] ;  /* 0x000008080e152981 */ /* 0x000ea2000c1e1900 */
[----:B---3--:R-:W-:-:S04]  /*1990*/  FFMA R19, R18, R17, R19 ;  /* 0x0000001112137223 */ /* 0x008fc80000000013 */
[----:B--2---:R-:W-:-:S07]  /*19a0*/  @P2 FFMA R19, R20, R21, R19 ;  /* 0x0000001514132223 */ /* 0x004fce0000000013 */
.L_x_12:
[----:B------:R-:W0:Y:S01]  /*19b0*/  MUFU.RCP R12, R3 ;  /* 0x00000003000c7308 */ /* 0x000e220000001000 */
[----:B------:R-:W1:Y:S01]  /*19c0*/  LDCU UR5, c[0x0][0x3ac] ;  /* 0x00007580ff0577ac */ /* 0x000e620008000800 */
[----:B------:R-:W-:-:S06]  /*19d0*/  FADD R20, -R4, R19 ;  /* 0x0000001304147221 */ /* 0x000fcc0000000100 */
[----:B------:R-:W2:Y:S01]  /*19e0*/  FCHK P0, R20, R3 ;  /* 0x0000000314007302 */ /* 0x000ea20000000000 */
[----:B0-----:R-:W-:Y:S01]  /*19f0*/  FFMA R13, R12, -R3, 1 ;  /* 0x3f8000000c0d7423 */ /* 0x001fe20000000803 */
[----:B-1----:R-:W-:-:S03]  /*1a00*/  UISETP.GE.U32.AND UP0, UPT, UR5, 0x8, UPT ;  /* 0x000000080500788c */ /* 0x002fc6000bf06070 */
[----:B------:R-:W-:-:S04]  /*1a10*/  FFMA R12, R12, R13, R12 ;  /* 0x0000000d0c0c7223 */ /* 0x000fc8000000000c */
[----:B------:R-:W-:-:S04]  /*1a20*/  FFMA R13, R12, R20, RZ ;  /* 0x000000140c0d7223 */ /* 0x000fc800000000ff */
[----:B------:R-:W-:-:S04]  /*1a30*/  FFMA R14, R13, -R3, R20 ;  /* 0x800000030d0e7223 */ /* 0x000fc80000000014 */
[----:B------:R-:W-:Y:S01]  /*1a40*/  FFMA R12, R12, R14, R13 ;  /* 0x0000000e0c0c7223 */ /* 0x000fe2000000000d */
[----:B--2---:R-:W-:Y:S06]  /*1a50*/  @!P0 BRA `(.L_x_15) ;  /* 0x0000000000108947 */ /* 0x004fec0003800000 */
[----:B------:R-:W-:Y:S02]  /*1a60*/  MOV R13, R3 ;  /* 0x00000003000d7202 */ /* 0x000fe40000000f00 */
[----:B------:R-:W-:-:S07]  /*1a70*/  MOV R15, 0x1a90 ;  /* 0x00001a90000f7802 */ /* 0x000fce0000000f00 */
[----:B------:R-:W-:Y:S05]  /*1a80*/  CALL.REL.NOINC `($__internal_1_$__cuda_sm3x_div_rn_noftz_f32_slowpath) ;  /* 0x00000014007c7944 */ /* 0x000fea0003c00000 */
[----:B------:R-:W-:-:S07]  /*1a90*/  MOV R12, R17 ;  /* 0x00000011000c7202 */ /* 0x000fce0000000f00 */
.L_x_15:
[----:B------:R-:W-:Y:S02]  /*1aa0*/  HFMA2 R13, -RZ, RZ, 0.96630859375, -0.0022525787353515625 ;  /* 0x3bbb989dff0d7431 */ /* 0x000fe400000001ff */
[----:B------:R-:W-:-:S03]  /*1ab0*/  IMAD.MOV.U32 R14, RZ, RZ, 0x437c0000 ;  /* 0x437c0000ff0e7424 */ /* 0x000fc600078e00ff */
[----:B------:R-:W-:-:S04]  /*1ac0*/  FFMA.SAT R13, R12, R13, 0.5 ;  /* 0x3f0000000c0d7423 */ /* 0x000fc8000000200d */
[----:B------:R-:W-:Y:S02]  /*1ad0*/  FFMA.RM R13, R13, R14, 12582913 ;  /* 0x4b4000010d0d7423 */ /* 0x000fe4000000400e */
[----:B------:R-:W0:Y:S02]  /*1ae0*/  MUFU.RCP R14, R5 ;  /* 0x00000005000e7308 */ /* 0x000e240000001000 */
[C---:B------:R-:W-:Y:S01]  /*1af0*/  FADD R15, R13.reuse, -12583039 ;  /* 0xcb40007f0d0f7421 */ /* 0x040fe20000000000 */
[----:B------:R-:W-:-:S03]  /*1b00*/  SHF.L.U32 R20, R13, 0x17, RZ ;  /* 0x000000170d147819 */ /* 0x000fc600000006ff */
[----:B------:R-:W-:-:S04]  /*1b10*/  FFMA R15, R12, 1.4426950216293334961, -R15 ;  /* 0x3fb8aa3b0c0f7823 */ /* 0x000fc8000000080f */
[----:B------:R-:W-:-:S06]  /*1b20*/  FFMA R15, R12, 1.925963033500011079e-08, R15 ;  /* 0x32a570600c0f7823 */ /* 0x000fcc000000000f */
[----:B------:R-:W1:Y:S01]  /*1b30*/  MUFU.EX2 R15, R15 ;  /* 0x0000000f000f7308 */ /* 0x000e620000000800 */
[----:B0-----:R-:W-:-:S04]  /*1b40*/  FFMA R13, -R5, R14, 1 ;  /* 0x3f800000050d7423 */ /* 0x001fc8000000010e */
[----:B------:R-:W-:Y:S01]  /*1b50*/  FFMA R13, R14, R13, R14 ;  /* 0x0000000d0e0d7223 */ /* 0x000fe2000000000e */
[----:B-1----:R-:W-:-:S04]  /*1b60*/  FMUL R20, R20, R15 ;  /* 0x0000000f14147220 */ /* 0x002fc80000400000 */
[----:B------:R-:W0:Y:S01]  /*1b70*/  FCHK P0, R20, R5 ;  /* 0x0000000514007302 */ /* 0x000e220000000000 */
[----:B------:R-:W-:-:S04]  /*1b80*/  FFMA R12, R20, R13, RZ ;  /* 0x0000000d140c7223 */ /* 0x000fc800000000ff */
[----:B------:R-:W-:-:S04]  /*1b90*/  FFMA R17, -R5, R12, R20 ;  /* 0x0000000c05117223 */ /* 0x000fc80000000114 */
[----:B------:R-:W-:Y:S01]  /*1ba0*/  FFMA R17, R13, R17, R12 ;  /* 0x000000110d117223 */ /* 0x000fe2000000000c */
[----:B0-----:R-:W-:Y:S06]  /*1bb0*/  @!P0 BRA `(.L_x_16) ;  /* 0x00000000000c8947 */ /* 0x001fec0003800000 */
[----:B------:R-:W-:Y:S02]  /*1bc0*/  MOV R13, R5 ;  /* 0x00000005000d7202 */ /* 0x000fe40000000f00 */
[----:B------:R-:W-:-:S07]  /*1bd0*/  MOV R15, 0x1bf0 ;  /* 0x00001bf0000f7802 */ /* 0x000fce0000000f00 */
[----:B------:R-:W-:Y:S05]  /*1be0*/  CALL.REL.NOINC `($__internal_1_$__cuda_sm3x_div_rn_noftz_f32_slowpath) ;  /* 0x0000001400247944 */ /* 0x000fea0003c00000 */
.L_x_16:
[----:B------:R-:W0:Y:S01]  /*1bf0*/  LDC R24, c[0x0][0x3ac] ;  /* 0x0000eb00ff187b82 */ /* 0x000e220000000800 */
[----:B------:R-:W-:Y:S01]  /*1c00*/  MOV R21, RZ ;  /* 0x000000ff00157202 */ /* 0x000fe20000000f00 */
[----:B0-----:R-:W-:Y:S01]  /*1c10*/  IMAD R20, R24, UR4, R9 ;  /* 0x0000000418147c24 */ /* 0x001fe2000f8e0209 */
[----:B------:R-:W-:Y:S06]  /*1c20*/  BRA.U !UP0, `(.L_x_17) ;  /* 0x0000000108ac7547 */ /* 0x000fec000b800000 */
[----:B------:R-:W-:-:S05]  /*1c30*/  UMOV UR5, URZ ;  /* 0x000000ff00057c82 */ /* 0x000fca0008000000 */
.L_x_18:
[----:B0-----:R-:W0:Y:S01]  /*1c40*/  LDC.64 R14, c[0x0][0x390] ;  /* 0x0000e400ff0e7b82 */ /* 0x001e220000000a00 */
[----:B------:R-:W-:Y:S01]  /*1c50*/  IADD3 R21, PT, PT, R10, UR5, RZ ;  /* 0x000000050a157c10 */ /* 0x000fe2000fffe0ff */
[----:B------:R-:W-:-:S06]  /*1c60*/  VIADD R19, R20, UR5 ;  /* 0x0000000514137c36 */ /* 0x000fcc0008000000 */
[----:B------:R-:W1:Y:S01]  /*1c70*/  LDC.64 R12, c[0x0][0x398] ;  /* 0x0000e600ff0c7b82 */ /* 0x000e620000000a00 */
[----:B0-----:R-:W-:-:S05]  /*1c80*/  IMAD.WIDE.U32 R14, R19, 0x4, R14 ;  /* 0x00000004130e7825 */ /* 0x001fca00078e000e */
[----:B------:R-:W2:Y:S01]  /*1c90*/  LDG.E R18, desc[UR8][R14.64] ;  /* 0x000000080e127981 */ /* 0x000ea2000c1e1900 */
[----:B-1----:R-:W-:-:S05]  /*1ca0*/  IMAD.WIDE.U32 R12, R21, 0x4, R12 ;  /* 0x00000004150c7825 */ /* 0x002fca00078e000c */
[----:B------:R-:W2:Y:S04]  /*1cb0*/  LDG.E R19, desc[UR8][R12.64] ;  /* 0x000000080c137981 */ /* 0x000ea8000c1e1900 */
[----:B------:R-:W3:Y:S04]  /*1cc0*/  LDG.E R21, desc[UR8][R12.64+0x4] ;  /* 0x000004080c157981 */ /* 0x000ee8000c1e1900 */
[----:B------:R-:W4:Y:S04]  /*1cd0*/  LDG.E R23, desc[UR8][R12.64+0x8] ;  /* 0x000008080c177981 */ /* 0x000f28000c1e1900 */
[----:B------:R-:W5:Y:S01]  /*1ce0*/  LDG.E R25, desc[UR8][R12.64+0xc] ;  /* 0x00000c080c197981 */ /* 0x000f62000c1e1900 */
[----:B--2---:R-:W-:-:S05]  /*1cf0*/  FFMA R19, R18, R17, R19 ;  /* 0x0000001112137223 */ /* 0x004fca0000000013 */
[----:B------:R0:W-:Y:S04]  /*1d00*/  STG.E desc[UR8][R12.64], R19 ;  /* 0x000000130c007986 */ /* 0x0001e8000c101908 */
[----:B------:R-:W3:Y:S04]  /*1d10*/  LDG.E R18, desc[UR8][R14.64+0x4] ;  /* 0x000004080e127981 */ /* 0x000ee8000c1e1900 */
[----:B0-----:R-:W2:Y:S01]  /*1d20*/  LDG.E R19, desc[UR8][R12.64+0x10] ;  /* 0x000010080c137981 */ /* 0x001ea2000c1e1900 */
[----:B---3--:R-:W-:-:S05]  /*1d30*/  FFMA R21, R18, R17, R21 ;  /* 0x0000001112157223 */ /* 0x008fca0000000015 */
[----:B------:R0:W-:Y:S04]  /*1d40*/  STG.E desc[UR8][R12.64+0x4], R21 ;  /* 0x000004150c007986 */ /* 0x0001e8000c101908 */
[----:B------:R-:W4:Y:S04]  /*1d50*/  LDG.E R18, desc[UR8][R14.64+0x8] ;  /* 0x000008080e127981 */ /* 0x000f28000c1e1900 */
[----:B0-----:R-:W3:Y:S01]  /*1d60*/  LDG.E R21, desc[UR8][R12.64+0x14] ;  /* 0x000014080c157981 */ /* 0x001ee2000c1e1900 */
[----:B----4-:R-:W-:-:S05]  /*1d70*/  FFMA R23, R18, R17, R23 ;  /* 0x0000001112177223 */ /* 0x010fca0000000017 */
[----:B------:R0:W-:Y:S04]  /*1d80*/  STG.E desc[UR8][R12.64+0x8], R23 ;  /* 0x000008170c007986 */ /* 0x0001e8000c101908 */
[----:B------:R-:W5:Y:S04]  /*1d90*/  LDG.E R18, desc[UR8][R14.64+0xc] ;  /* 0x00000c080e127981 */ /* 0x000f68000c1e1900 */
[----:B0-----:R-:W4:Y:S01]  /*1da0*/  LDG.E R23, desc[UR8][R12.64+0x18] ;  /* 0x000018080c177981 */ /* 0x001f22000c1e1900 */
[----:B-----5:R-:W-:-:S05]  /*1db0*/  FFMA R25, R18, R17, R25 ;  /* 0x0000001112197223 */ /* 0x020fca0000000019 */
[----:B------:R0:W-:Y:S04]  /*1dc0*/  STG.E desc[UR8][R12.64+0xc], R25 ;  /* 0x00000c190c007986 */ /* 0x0001e8000c101908 */
[----:B------:R-:W2:Y:S04]  /*1dd0*/  LDG.E R18, desc[UR8][R14.64+0x10] ;  /* 0x000010080e127981 */ /* 0x000ea8000c1e1900 */
[----:B0-----:R-:W5:Y:S01]  /*1de0*/  LDG.E R25, desc[UR8][R12.64+0x1c] ;  /* 0x00001c080c197981 */ /* 0x001f62000c1e1900 */
[----:B--2---:R-:W-:-:S05]  /*1df0*/  FFMA R19, R18, R17, R19 ;  /* 0x0000001112137223 */ /* 0x004fca0000000013 */
[----:B------:R0:W-:Y:S04]  /*1e00*/  STG.E desc[UR8][R12.64+0x10], R19 ;  /* 0x000010130c007986 */ /* 0x0001e8000c101908 */
[----:B------:R-:W3:Y:S02]  /*1e10*/  LDG.E R18, desc[UR8][R14.64+0x14] ;  /* 0x000014080e127981 */ /* 0x000ee4000c1e1900 */
[----:B---3--:R-:W-:-:S05]  /*1e20*/  FFMA R21, R18, R17, R21 ;  /* 0x0000001112157223 */ /* 0x008fca0000000015 */
[----:B------:R0:W-:Y:S04]  /*1e30*/  STG.E desc[UR8][R12.64+0x14], R21 ;  /* 0x000014150c007986 */ /* 0x0001e8000c101908 */
[----:B------:R-:W4:Y:S02]  /*1e40*/  LDG.E R18, desc[UR8][R14.64+0x18] ;  /* 0x000018080e127981 */ /* 0x000f24000c1e1900 */
[----:B----4-:R-:W-:-:S05]  /*1e50*/  FFMA R23, R18, R17, R23 ;  /* 0x0000001112177223 */ /* 0x010fca0000000017 */
[----:B------:R0:W-:Y:S04]  /*1e60*/  STG.E desc[UR8][R12.64+0x18], R23 ;  /* 0x000018170c007986 */ /* 0x0001e8000c101908 */
[----:B------:R-:W5:Y:S01]  /*1e70*/  LDG.E R18, desc[UR8][R14.64+0x1c] ;  /* 0x00001c080e127981 */ /* 0x000f62000c1e1900 */
[----:B------:R-:W-:-:S06]  /*1e80*/  UIADD3 UR5, UPT, UPT, UR5, 0x8, URZ ;  /* 0x0000000805057890 */ /* 0x000fcc000fffe0ff */
[----:B------:R-:W-:Y:S01]  /*1e90*/  ISETP.NE.AND P0, PT, R16, UR5, PT ;  /* 0x0000000510007c0c */ /* 0x000fe2000bf05270 */
[----:B-----5:R-:W-:-:S05]  /*1ea0*/  FFMA R25, R18, R17, R25 ;  /* 0x0000001112197223 */ /* 0x020fca0000000019 */
[----:B------:R0:W-:Y:S07]  /*1eb0*/  STG.E desc[UR8][R12.64+0x1c], R25 ;  /* 0x00001c190c007986 */ /* 0x0001ee000c101908 */
[----:B------:R-:W-:Y:S05]  /*1ec0*/  @P0 BRA `(.L_x_18) ;  /* 0xfffffffc005c0947 */ /* 0x000fea000383ffff */
[----:B0-----:R-:W-:-:S07]  /*1ed0*/  MOV R21, R16 ;  /* 0x0000001000157202 */ /* 0x001fce0000000f00 */
.L_x_17:
[----:B------:R-:W-:-:S13]  /*1ee0*/  ISETP.NE.AND P0, PT, R11, RZ, PT ;  /* 0x000000ff0b00720c */ /* 0x000fda0003f05270 */
[----:B------:R-:W-:Y:S05]  /*1ef0*/  @!P0 BRA `(.L_x_19) ;  /* 0x0000000400388947 */ /* 0x000fea0003800000 */
[----:B------:R-:W-:-:S04]  /*1f00*/  IADD3 R12, PT, PT, R11, -0x1, RZ ;  /* 0xffffffff0b0c7810 */ /* 0x000fc80007ffe0ff */
[----:B------:R-:W-:-:S13]  /*1f10*/  ISETP.GE.U32.AND P0, PT, R12, 0x3, PT ;  /* 0x000000030c00780c */ /* 0x000fda0003f06070 */
[----:B------:R-:W-:Y:S05]  /*1f20*/  @!P0 BRA `(.L_x_20) ;  /* 0x0000000000848947 */ /* 0x000fea0003800000 */
[----:B------:R-:W0:Y:S01]  /*1f30*/  LDC.64 R22, c[0x0][0x390] ;  /* 0x0000e400ff167b82 */ /* 0x000e220000000a00 */
[----:B------:R-:W-:Y:S01]  /*1f40*/  IMAD.IADD R13, R20, 0x1, R21 ;  /* 0x00000001140d7824 */ /* 0x000fe200078e0215 */
[----:B------:R-:W-:-:S06]  /*1f50*/  IADD3 R15, PT, PT, R10, R21, RZ ;  /* 0x000000150a0f7210 */ /* 0x000fcc0007ffe0ff */
[----:B------:R-:W1:Y:S01]  /*1f60*/  LDC.64 R18, c[0x0][0x398] ;  /* 0x0000e600ff127b82 */ /* 0x000e620000000a00 */
[----:B0-----:R-:W-:-:S07]  /*1f70*/  IMAD.WIDE.U32 R22, R13, 0x4, R22 ;  /* 0x000000040d167825 */ /* 0x001fce00078e0016 */
[----:B------:R-:W0:Y:S01]  /*1f80*/  LDC.64 R12, c[0x0][0x390] ;  /* 0x0000e400ff0c7b82 */ /* 0x000e220000000a00 */
[----:B------:R-:W2:Y:S01]  /*1f90*/  LDG.E R22, desc[UR8][R22.64] ;  /* 0x0000000816167981 */ /* 0x000ea2000c1e1900 */
[----:B-1----:R-:W-:-:S06]  /*1fa0*/  IMAD.WIDE.U32 R18, R15, 0x4, R18 ;  /* 0x000000040f127825 */ /* 0x002fcc00078e0012 */
[----:B------:R-:W1:Y:S01]  /*1fb0*/  LDC.64 R14, c[0x0][0x398] ;  /* 0x0000e600ff0e7b82 */ /* 0x000e620000000a00 */
[----:B------:R-:W2:Y:S01]  /*1fc0*/  LDG.E R25, desc[UR8][R18.64] ;  /* 0x0000000812197981 */ /* 0x000ea2000c1e1900 */
[----:B------:R-:W-:-:S04]  /*1fd0*/  IADD3 R26, P0, PT, R20, R21, RZ ;  /* 0x00000015141a7210 */ /* 0x000fc80007f1e0ff */
[----:B------:R-:W-:Y:S02]  /*1fe0*/  IADD3.X R27, PT, PT, RZ, RZ, RZ, P0, !PT ;  /* 0x000000ffff1b7210 */ /* 0x000fe400007fe4ff */
[----:B0-----:R-:W-:-:S04]  /*1ff0*/  LEA R12, P1, R26, R12, 0x2 ;  /* 0x0000000c1a0c7211 */ /* 0x001fc800078210ff */
[----:B------:R-:W-:Y:S02]  /*2000*/  LEA.HI.X R13, R26, R13, R27, 0x2, P1 ;  /* 0x0000000d1a0d7211 */ /* 0x000fe400008f141b */
[----:B------:R-:W-:-:S04]  /*2010*/  IADD3 R26, P0, PT, R10, R21, RZ ;  /* 0x000000150a1a7210 */ /* 0x000fc80007f1e0ff */
[----:B-1----:R-:W-:Y:S02]  /*2020*/  LEA R14, P1, R26, R14, 0x2 ;  /* 0x0000000e1a0e7211 */ /* 0x002fe400078210ff */
[----:B------:R-:W-:-:S04]  /*2030*/  IADD3.X R27, PT, PT, RZ, RZ, RZ, P0, !PT ;  /* 0x000000ffff1b7210 */ /* 0x000fc800007fe4ff */
[----:B------:R-:W-:Y:S01]  /*2040*/  LEA.HI.X R15, R26, R15, R27, 0x2, P1 ;  /* 0x0000000f1a0f7211 */ /* 0x000fe200008f141b */
[----:B--2---:R-:W-:-:S05]  /*2050*/  FFMA R25, R22, R17, R25 ;  /* 0x0000001116197223 */ /* 0x004fca0000000019 */
[----:B------:R0:W-:Y:S04]  /*2060*/  STG.E desc[UR8][R18.64], R25 ;  /* 0x0000001912007986 */ /* 0x0001e8000c101908 */
[----:B------:R-:W2:Y:S04]  /*2070*/  LDG.E R22, desc[UR8][R12.64+0x4] ;  /* 0x000004080c167981 */ /* 0x000ea8000c1e1900 */
[----:B------:R-:W2:Y:S04]  /*2080*/  LDG.E R23, desc[UR8][R14.64+0x4] ;  /* 0x000004080e177981 */ /* 0x000ea8000c1e1900 */
[----:B------:R-:W3:Y:S04]  /*2090*/  LDG.E R27, desc[UR8][R14.64+0x8] ;  /* 0x000008080e1b7981 */ /* 0x000ee8000c1e1900 */
[----:B------:R-:W4:Y:S01]  /*20a0*/  LDG.E R29, desc[UR8][R14.64+0xc] ;  /* 0x00000c080e1d7981 */ /* 0x000f22000c1e1900 */
[----:B--2---:R-:W-:-:S05]  /*20b0*/  FFMA R23, R22, R17, R23 ;  /* 0x0000001116177223 */ /* 0x004fca0000000017 */
[----:B------:R0:W-:Y:S04]  /*20c0*/  STG.E desc[UR8][R14.64+0x4], R23 ;  /* 0x000004170e007986 */ /* 0x0001e8000c101908 */
[----:B------:R-:W3:Y:S02]  /*20d0*/  LDG.E R22, desc[UR8][R12.64+0x8] ;  /* 0x000008080c167981 */ /* 0x000ee4000c1e1900 */
[----:B---3--:R-:W-:-:S05]  /*20e0*/  FFMA R27, R22, R17, R27 ;  /* 0x00000011161b7223 */ /* 0x008fca000000001b */
[----:B------:R0:W-:Y:S04]  /*20f0*/  STG.E desc[UR8][R14.64+0x8], R27 ;  /* 0x0000081b0e007986 */ /* 0x0001e8000c101908 */
[----:B------:R-:W4:Y:S01]  /*2100*/  LDG.E R22, desc[UR8][R12.64+0xc] ;  /* 0x00000c080c167981 */ /* 0x000f22000c1e1900 */
[----:B------:R-:W-:Y:S02]  /*2110*/  VIADD R21, R21, 0x4 ;  /* 0x0000000415157836 */ /* 0x000fe40000000000 */
[----:B----4-:R-:W-:-:S05]  /*2120*/  FFMA R29, R22, R17, R29 ;  /* 0x00000011161d7223 */ /* 0x010fca000000001d */
[----:B------:R0:W-:Y:S02]  /*2130*/  STG.E desc[UR8][R14.64+0xc], R29 ;  /* 0x00000c1d0e007986 */ /* 0x0001e4000c101908 */
.L_x_20:
[----:B------:R-:W-:-:S13]  /*2140*/  LOP3.LUT P0, R12, R24, 0x3, RZ, 0xc0, !PT ;  /* 0x00000003180c7812 */ /* 0x000fda000780c0ff */
[----:B------:R-:W-:Y:S05]  /*2150*/  @!P0 BRA `(.L_x_19) ;  /* 0x0000000000a08947 */ /* 0x000fea0003800000 */
[----:B------:R-:W-:Y:S02]  /*2160*/  ISETP.NE.AND P1, PT, R12, 0x1, PT ;  /* 0x000000010c00780c */ /* 0x000fe40003f25270 */
[----:B------:R-:W-:-:S04]  /*2170*/  LOP3.LUT R24, R24, 0x1, RZ, 0xc0, !PT ;  /* 0x0000000118187812 */ /* 0x000fc800078ec0ff */
[----:B------:R-:W-:-:S07]  /*2180*/  ISETP.NE.U32.AND P0, PT, R24, 0x1, PT ;  /* 0x000000011800780c */ /* 0x000fce0003f05070 */
[----:B------:R-:W-:Y:S06]  /*2190*/  @!P1 BRA `(.L_x_21) ;  /* 0x0000000000649947 */ /* 0x000fec0003800000 */
[----:B0-----:R-:W0:Y:S01]  /*21a0*/  LDC.64 R22, c[0x0][0x390] ;  /* 0x0000e400ff167b82 */ /* 0x001e220000000a00 */
[-C--:B------:R-:W-:Y:S02]  /*21b0*/  IADD3 R13, PT, PT, R20, R21.reuse, RZ ;  /* 0x00000015140d7210 */ /* 0x080fe40007ffe0ff */
[----:B------:R-:W-:-:S05]  /*21c0*/  IADD3 R15, PT, PT, R10, R21, RZ ;  /* 0x000000150a0f7210 */ /* 0x000fca0007ffe0ff */
        /* <DEDUP_REMOVED lines=9> */
[----:B-1----:R-:W-:-:S04]  /*2260*/  LEA R14, P2, R24, R14, 0x2 ;  /* 0x0000000e180e7211 */ /* 0x002fc800078410ff */
[----:B------:R-:W-:Y:S02]  /*2270*/  LEA.HI.X R15, R24, R15, R26, 0x2, P2 ;  /* 0x0000000f180f7211 */ /* 0x000fe400010f141a */
[----:B------:R-:W-:-:S04]  /*2280*/  IADD3 R24, P1, PT, R10, R21, RZ ;  /* 0x000000150a187210 */ /* 0x000fc80007f3e0ff */
[----:B0-----:R-:W-:Y:S01]  /*2290*/  LEA R12, P2, R24, R12, 0x2 ;  /* 0x0000000c180c7211 */ /* 0x001fe200078410ff */
[----:B------:R-:W-:-:S05]  /*22a0*/  IMAD.X R26, RZ, RZ, RZ, P1 ;  /* 0x000000ffff1a7224 */ /* 0x000fca00008e06ff */
[----:B------:R-:W-:Y:S01]  /*22b0*/  LEA.HI.X R13, R24, R13, R26, 0x2, P2 ;  /* 0x0000000d180d7211 */ /* 0x000fe200010f141a */
[----:B--2---:R-:W-:-:S05]  /*22c0*/  FFMA R25, R22, R17, R25 ;  /* 0x0000001116197223 */ /* 0x004fca0000000019 */
[----:B------:R1:W-:Y:S04]  /*22d0*/  STG.E desc[UR8][R18.64], R25 ;  /* 0x0000001912007986 */ /* 0x0003e8000c101908 */
[----:B------:R-:W2:Y:S04]  /*22e0*/  LDG.E R14, desc[UR8][R14.64+0x4] ;  /* 0x000004080e0e7981 */ /* 0x000ea8000c1e1900 */
[----:B------:R-:W2:Y:S01]  /*22f0*/  LDG.E R23, desc[UR8][R12.64+0x4] ;  /* 0x000004080c177981 */ /* 0x000ea2000c1e1900 */
[----:B------:R-:W-:Y:S01]  /*2300*/  IADD3 R21, PT, PT, R21, 0x2, RZ ;  /* 0x0000000215157810 */ /* 0x000fe20007ffe0ff */
[----:B--2---:R-:W-:-:S05]  /*2310*/  FFMA R23, R14, R17, R23 ;  /* 0x000000110e177223 */ /* 0x004fca0000000017 */
[----:B------:R1:W-:Y:S02]  /*2320*/  STG.E desc[UR8][R12.64+0x4], R23 ;  /* 0x000004170c007986 */ /* 0x0003e4000c101908 */
.L_x_21:
[----:B------:R-:W-:Y:S05]  /*2330*/  @P0 BRA `(.L_x_19) ;  /* 0x0000000000280947 */ /* 0x000fea0003800000 */
[----:B0-----:R-:W0:Y:S01]  /*2340*/  LDC.64 R14, c[0x0][0x390] ;  /* 0x0000e400ff0e7b82 */ /* 0x001e220000000a00 */
[-C--:B-1----:R-:W-:Y:S02]  /*2350*/  IADD3 R19, PT, PT, R20, R21.reuse, RZ ;  /* 0x0000001514137210 */ /* 0x082fe40007ffe0ff */
[----:B------:R-:W-:-:S05]  /*2360*/  IADD3 R21, PT, PT, R10, R21, RZ ;  /* 0x000000150a157210 */ /* 0x000fca0007ffe0ff */
[----:B------:R-:W1:Y:S01]  /*2370*/  LDC.64 R12, c[0x0][0x398] ;  /* 0x0000e600ff0c7b82 */ /* 0x000e620000000a00 */
[----:B0-----:R-:W-:-:S06]  /*2380*/  IMAD.WIDE.U32 R14, R19, 0x4, R14 ;  /* 0x00000004130e7825 */ /* 0x001fcc00078e000e */
[----:B------:R-:W2:Y:S01]  /*2390*/  LDG.E R14, desc[UR8][R14.64] ;  /* 0x000000080e0e7981 */ /* 0x000ea2000c1e1900 */
[----:B-1----:R-:W-:-:S05]  /*23a0*/  IMAD.WIDE.U32 R12, R21, 0x4, R12 ;  /* 0x00000004150c7825 */ /* 0x002fca00078e000c */
[----:B------:R-:W2:Y:S02]  /*23b0*/  LDG.E R19, desc[UR8][R12.64] ;  /* 0x000000080c137981 */ /* 0x000ea4000c1e1900 */
[----:B--2---:R-:W-:-:S05]  /*23c0*/  FFMA R19, R14, R17, R19 ;  /* 0x000000110e137223 */ /* 0x004fca0000000013 */
[----:B------:R2:W-:Y:S02]  /*23d0*/  STG.E desc[UR8][R12.64], R19 ;  /* 0x000000130c007986 */ /* 0x0005e4000c101908 */
.L_x_19:
[----:B-12---:R-:W1:Y:S01]  /*23e0*/  LDC R12, c[0x0][0x3a4] ;  /* 0x0000e900ff0c7b82 */ /* 0x006e620000000800 */
[----:B------:R-:W-:-:S06]  /*23f0*/  UIADD3 UR5, UPT, UPT, UR4, 0x1, URZ ;  /* 0x0000000104057890 */ /* 0x000fcc000fffe0ff */
[----:B-1----:R-:W-:-:S13]  /*2400*/  ISETP.NE.AND P0, PT, R12, UR5, PT ;  /* 0x000000050c007c0c */ /* 0x002fda000bf05270 */
[----:B------:R-:W-:Y:S05]  /*2410*/  @!P0 EXIT ;  /* 0x000000000000894d */ /* 0x000fea0003800000 */
[----:B------:R-:W-:Y:S01]  /*2420*/  UMOV UR4, UR5 ;  /* 0x0000000500047c82 */ /* 0x000fe20008000000 */
[----:B------:R-:W-:Y:S05]  /*2430*/  BRA `(.L_x_22) ;  /* 0xffffffe800707947 */ /* 0x000fea000383ffff */
.L_x_9:
[----:B------:R-:W0:Y:S01]  /*2440*/  MUFU.RCP R0, R3 ;  /* 0x0000000300007308 */ /* 0x000e220000001000 */
[----:B------:R-:W-:-:S07]  /*2450*/  FADD R20, RZ, -R4 ;  /* 0x80000004ff147221 */ /* 0x000fce0000000000 */
        /* <DEDUP_REMOVED lines=11> */
.L_x_23:
[----:B------:R-:W-:Y:S01]  /*2510*/  HFMA2 R3, -RZ, RZ, 0.96630859375, -0.0022525787353515625 ;  /* 0x3bbb989dff037431 */ /* 0x000fe200000001ff */
[----:B------:R-:W-:Y:S01]  /*2520*/  MOV R7, 0x437c0000 ;  /* 0x437c000000077802 */ /* 0x000fe20000000f00 */
[----:B------:R-:W0:Y:S03]  /*2530*/  MUFU.RCP R4, R5 ;  /* 0x0000000500047308 */ /* 0x000e260000001000 */
[----:B------:R-:W-:-:S04]  /*2540*/  FFMA.SAT R2, R0, R3, 0.5 ;  /* 0x3f00000000027423 */ /* 0x000fc80000002003 */
[----:B------:R-:W-:-:S04]  /*2550*/  FFMA.RM R2, R2, R7, 12582913 ;  /* 0x4b40000102027423 */ /* 0x000fc80000004007 */
[C---:B------:R-:W-:Y:S01]  /*2560*/  FADD R3, R2.reuse, -12583039 ;  /* 0xcb40007f02037421 */ /* 0x040fe20000000000 */
[----:B------:R-:W-:Y:S02]  /*2570*/  IMAD.SHL.U32 R2, R2, 0x800000, RZ ;  /* 0x0080000002027824 */ /* 0x000fe400078e00ff */
[----:B0-----:R-:W-:Y:S01]  /*2580*/  FFMA R7, -R5, R4, 1 ;  /* 0x3f80000005077423 */ /* 0x001fe20000000104 */
[----:B------:R-:W-:-:S04]  /*2590*/  FFMA R3, R0, 1.4426950216293334961, -R3 ;  /* 0x3fb8aa3b00037823 */ /* 0x000fc80000000803 */
[----:B------:R-:W-:Y:S01]  /*25a0*/  FFMA R3, R0, 1.925963033500011079e-08, R3 ;  /* 0x32a5706000037823 */ /* 0x000fe20000000003 */
[----:B------:R-:W-:-:S05]  /*25b0*/  FFMA R0, R4, R7, R4 ;  /* 0x0000000704007223 */ /* 0x000fca0000000004 */
[----:B------:R-:W0:Y:S02]  /*25c0*/  MUFU.EX2 R3, R3 ;  /* 0x0000000300037308 */ /* 0x000e240000000800 */
[----:B0-----:R-:W-:-:S06]  /*25d0*/  FMUL R20, R2, R3 ;  /* 0x0000000302147220 */ /* 0x001fcc0000400000 */
        /* <DEDUP_REMOVED lines=8> */
[----:B------:R-:W-:-:S07]  /*2660*/  MOV R0, R17 ;  /* 0x0000001100007202 */ /* 0x000fce0000000f00 */
.L_x_24:
[----:B------:R-:W0:Y:S02]  /*2670*/  LDCU UR5, c[0x0][0x3ac] ;  /* 0x00007580ff0577ac */ /* 0x000e240008000800 */
[----:B0-----:R-:W-:Y:S02]  /*2680*/  ULOP3.LUT UR4, UR5, 0x7, URZ, 0xc0, !UPT ;  /* 0x0000000705047892 */ /* 0x001fe4000f8ec0ff */
[----:B------:R-:W-:Y:S02]  /*2690*/  ULOP3.LUT UR6, UR5, 0x7ffffff8, URZ, 0xc0, !UPT ;  /* 0x7ffffff805067892 */ /* 0x000fe4000f8ec0ff */
[----:B------:R-:W-:Y:S02]  /*26a0*/  UIADD3 UR4, UPT, UPT, UR4, -0x1, URZ ;  /* 0xffffffff04047890 */ /* 0x000fe4000fffe0ff */
[----:B------:R-:W-:Y:S02]  /*26b0*/  ULOP3.LUT UR7, UR5, 0x3, URZ, 0xc0, !UPT ;  /* 0x0000000305077892 */ /* 0x000fe4000f8ec0ff */
[----:B------:R-:W-:-:S02]  /*26c0*/  UISETP.GE.U32.AND UP0, UPT, UR4, 0x3, UPT ;  /* 0x000000030400788c */ /* 0x000fc4000bf06070 */
[----:B------:R-:W-:Y:S01]  /*26d0*/  ULOP3.LUT UP1, URZ, UR5, 0x7, URZ, 0xc0, !UPT ;  /* 0x0000000705ff7892 */ /* 0x000fe2000f82c0ff */
[----:B------:R-:W-:-:S10]  /*26e0*/  UMOV UR4, URZ ;  /* 0x000000ff00047c82 */ /* 0x000fd40008000000 */
.L_x_30:
[----:B0-23--:R-:W0:Y:S01]  /*26f0*/  LDC R4, c[0x0][0x3ac] ;  /* 0x0000eb00ff047b82 */ /* 0x00de220000000800 */
[----:B------:R-:W-:Y:S01]  /*2700*/  UMOV UR5, URZ ;  /* 0x000000ff00057c82 */ /* 0x000fe20008000000 */
[C---:B0-----:R-:W-:Y:S01]  /*2710*/  ISETP.GE.U32.AND P0, PT, R4.reuse, 0x8, PT ;  /* 0x000000080400780c */ /* 0x041fe20003f06070 */
[----:B------:R-:W-:-:S12]  /*2720*/  IMAD R2, R4, UR4, R9 ;  /* 0x0000000404027c24 */ /* 0x000fd8000f8e0209 */
[----:B-1----:R-:W-:Y:S05]  /*2730*/  @!P0 BRA `(.L_x_25) ;  /* 0x0000000000ac8947 */ /* 0x002fea0003800000 */
[----:B------:R-:W-:-:S05]  /*2740*/  UMOV UR5, URZ ;  /* 0x000000ff00057c82 */ /* 0x000fca0008000000 */
.L_x_26:
[----:B0-----:R-:W0:Y:S01]  /*2750*/  LDC.64 R6, c[0x0][0x390] ;  /* 0x0000e400ff067b82 */ /* 0x001e220000000a00 */
[----:B------:R-:W-:Y:S01]  /*2760*/  IADD3 R3, PT, PT, R2, UR5, RZ ;  /* 0x0000000502037c10 */ /* 0x000fe2000fffe0ff */
[----:B------:R-:W-:-:S06]  /*2770*/  VIADD R5, R10, UR5 ;  /* 0x000000050a057c36 */ /* 0x000fcc0008000000 */
[----:B------:R-:W1:Y:S01]  /*2780*/  LDC.64 R12, c[0x0][0x398] ;  /* 0x0000e600ff0c7b82 */ /* 0x000e620000000a00 */
[----:B0-----:R-:W-:-:S05]  /*2790*/  IMAD.WIDE.U32 R6, R3, 0x4, R6 ;  /* 0x0000000403067825 */ /* 0x001fca00078e0006 */
[----:B------:R-:W2:Y:S01]  /*27a0*/  LDG.E R3, desc[UR8][R6.64] ;  /* 0x0000000806037981 */ /* 0x000ea2000c1e1900 */
[----:B-1----:R-:W-:-:S05]  /*27b0*/  IMAD.WIDE.U32 R12, R5, 0x4, R12 ;  /* 0x00000004050c7825 */ /* 0x002fca00078e000c */
[----:B------:R-:W2:Y:S02]  /*27c0*/  LDG.E R8, desc[UR8][R12.64] ;  /* 0x000000080c087981 */ /* 0x000ea4000c1e1900 */
[-C--:B--2---:R-:W-:Y:S02]  /*27d0*/  FFMA R3, R3, R0.reuse, R8 ;  /* 0x0000000003037223 */ /* 0x084fe40000000008 */
[----:B------:R-:W2:Y:S04]  /*27e0*/  LDG.E R8, desc[UR8][R12.64+0x4] ;  /* 0x000004080c087981 */ /* 0x000ea8000c1e1900 */
[----:B------:R0:W-:Y:S04]  /*27f0*/  STG.E desc[UR8][R12.64], R3 ;  /* 0x000000030c007986 */ /* 0x0001e8000c101908 */
[----:B------:R-:W2:Y:S02]  /*2800*/  LDG.E R5, desc[UR8][R6.64+0x4] ;  /* 0x0000040806057981 */ /* 0x000ea4000c1e1900 */
[----:B--2---:R-:W-:-:S02]  /*2810*/  FFMA R5, R5, R0, R8 ;  /* 0x0000000005057223 */ /* 0x004fc40000000008 */
        /* <DEDUP_REMOVED lines=10> */
[----:B0-----:R-:W2:Y:S02]  /*28c0*/  LDG.E R3, desc[UR8][R6.64+0x10] ;  /* 0x0000100806037981 */ /* 0x001ea4000c1e1900 */
[----:B--2---:R-:W-:-:S02]  /*28d0*/  FFMA R3, R3, R0, R8 ;  /* 0x0000000003037223 */ /* 0x004fc40000000008 */
[----:B------:R-:W2:Y:S04]  /*28e0*/  LDG.E R8, desc[UR8][R12.64+0x14] ;  /* 0x000014080c087981 */ /* 0x000ea8000c1e1900 */
[----:B------:R0:W-:Y:S04]  /*28f0*/  STG.E desc[UR8][R12.64+0x10], R3 ;  /* 0x000010030c007986 */ /* 0x0001e8000c101908 */
[----:B-1----:R-:W2:Y:S02]  /*2900*/  LDG.E R5, desc[UR8][R6.64+0x14] ;  /* 0x0000140806057981 */ /* 0x002ea4000c1e1900 */
[----:B--2---:R-:W-:-:S02]  /*2910*/  FFMA R5, R5, R0, R8 ;  /* 0x0000000005057223 */ /* 0x004fc40000000008 */
[----:B------:R-:W2:Y:S04]  /*2920*/  LDG.E R8, desc[UR8][R12.64+0x18] ;  /* 0x000018080c087981 */ /* 0x000ea8000c1e1900 */
[----:B------:R0:W-:Y:S04]  /*2930*/  STG.E desc[UR8][R12.64+0x14], R5 ;  /* 0x000014050c007986 */ /* 0x0001e8000c101908 */
[----:B---3--:R-:W2:Y:S02]  /*2940*/  LDG.E R11, desc[UR8][R6.64+0x18] ;  /* 0x00001808060b7981 */ /* 0x008ea4000c1e1900 */
[----:B--2---:R-:W-:-:S02]  /*2950*/  FFMA R11, R11, R0, R8 ;  /* 0x000000000b0b7223 */ /* 0x004fc40000000008 */
[----:B------:R-:W2:Y:S04]  /*2960*/  LDG.E R8, desc[UR8][R12.64+0x1c] ;  /* 0x00001c080c087981 */ /* 0x000ea8000c1e1900 */
[----:B------:R0:W-:Y:S04]  /*2970*/  STG.E desc[UR8][R12.64+0x18], R11 ;  /* 0x0000180b0c007986 */ /* 0x0001e8000c101908 */
[----:B----4-:R-:W2:Y:S01]  /*2980*/  LDG.E R15, desc[UR8][R6.64+0x1c] ;  /* 0x00001c08060f7981 */ /* 0x010ea2000c1e1900 */
[----:B------:R-:W-:-:S04]  /*2990*/  UIADD3 UR5, UPT, UPT, UR5, 0x8, URZ ;  /* 0x0000000805057890 */ /* 0x000fc8000fffe0ff */
[----:B------:R-:W-:Y:S01]  /*29a0*/  UISETP.NE.AND UP2, UPT, UR5, UR6, UPT ;  /* 0x000000060500728c */ /* 0x000fe2000bf45270 */
[----:B--2---:R-:W-:-:S05]  /*29b0*/  FFMA R15, R15, R0, R8 ;  /* 0x000000000f0f7223 */ /* 0x004fca0000000008 */
[----:B------:R0:W-:Y:S03]  /*29c0*/  STG.E desc[UR8][R12.64+0x1c], R15 ;  /* 0x00001c0f0c007986 */ /* 0x0001e6000c101908 */
[----:B------:R-:W-:Y:S05]  /*29d0*/  BRA.U UP2, `(.L_x_26) ;  /* 0xfffffffd025c7547 */ /* 0x000fea000b83ffff */
[----:B------:R-:W-:-:S05]  /*29e0*/  UMOV UR5, UR6 ;  /* 0x0000000600057c82 */ /* 0x000fca0008000000 */
.L_x_25:
[----:B------:R-:W-:Y:S05]  /*29f0*/  BRA.U !UP1, `(.L_x_27) ;  /* 0x00000005092c7547 */ /* 0x000fea000b800000 */
[----:B------:R-:W-:Y:S01]  /*2a00*/  UISETP.NE.AND UP2, UPT, UR7, URZ, UPT ;  /* 0x000000ff0700728c */ /* 0x000fe2000bf45270 */
[----:B------:R-:W-:Y:S10]  /*2a10*/  BRA.U !UP0, `(.L_x_28) ;  /* 0x0000000108847547 */ /* 0x000ff4000b800000 */
[----:B------:R-:W1:Y:S01]  /*2a20*/  LDC.64 R16, c[0x0][0x390] ;  /* 0x0000e400ff107b82 */ /* 0x000e620000000a00 */
[----:B0-----:R-:W-:Y:S02]  /*2a30*/  IADD3 R3, PT, PT, R2, UR5, RZ ;  /* 0x0000000502037c10 */ /* 0x001fe4000fffe0ff */
[----:B------:R-:W-:-:S05]  /*2a40*/  IADD3 R5, PT, PT, R10, UR5, RZ ;  /* 0x000000050a057c10 */ /* 0x000fca000fffe0ff */
[----:B------:R-:W0:Y:S08]  /*2a50*/  LDC.64 R14, c[0x0][0x398] ;  /* 0x0000e600ff0e7b82 */ /* 0x000e300000000a00 */
[----:B------:R-:W2:Y:S01]  /*2a60*/  LDC.64 R12, c[0x0][0x390] ;  /* 0x0000e400ff0c7b82 */ /* 0x000ea20000000a00 */
[----:B-1----:R-:W-:-:S07]  /*2a70*/  IMAD.WIDE.U32 R16, R3, 0x4, R16 ;  /* 0x0000000403107825 */ /* 0x002fce00078e0010 */
[----:B------:R-:W1:Y:S01]  /*2a80*/  LDC.64 R6, c[0x0][0x398] ;  /* 0x0000e600ff067b82 */ /* 0x000e620000000a00 */
[----:B------:R-:W3:Y:S01]  /*2a90*/  LDG.E R17, desc[UR8][R16.64] ;  /* 0x0000000810117981 */ /* 0x000ee2000c1e1900 */
[----:B0-----:R-:W-:-:S05]  /*2aa0*/  IMAD.WIDE.U32 R14, R5, 0x4, R14 ;  /* 0x00000004050e7825 */ /* 0x001fca00078e000e */
[----:B------:R-:W3:Y:S01]  /*2ab0*/  LDG.E R8, desc[UR8][R14.64] ;  /* 0x000000080e087981 */ /* 0x000ee2000c1e1900 */
[----:B------:R-:W-:Y:S02]  /*2ac0*/  IADD3 R3, P1, PT, R10, UR5, RZ ;  /* 0x000000050a037c10 */ /* 0x000fe4000ff3e0ff */
[----:B------:R-:W-:-:S03]  /*2ad0*/  IADD3 R5, P0, PT, R2, UR5, RZ ;  /* 0x0000000502057c10 */ /* 0x000fc6000ff1e0ff */
[----:B------:R-:W-:Y:S01]  /*2ae0*/  IMAD.X R18, RZ, RZ, RZ, P1 ;  /* 0x000000ffff127224 */ /* 0x000fe200008e06ff */
[----:B------:R-:W-:Y:S02]  /*2af0*/  IADD3.X R20, PT, PT, RZ, RZ, RZ, P0, !PT ;  /* 0x000000ffff147210 */ /* 0x000fe400007fe4ff */
[----:B--2---:R-:W-:Y:S02]  /*2b00*/  LEA R12, P0, R5, R12, 0x2 ;  /* 0x0000000c050c7211 */ /* 0x004fe400078010ff */
[----:B-1----:R-:W-:Y:S02]  /*2b10*/  LEA R6, P1, R3, R6, 0x2 ;  /* 0x0000000603067211 */ /* 0x002fe400078210ff */
[----:B------:R-:W-:Y:S02]  /*2b20*/  LEA.HI.X R13, R5, R13, R20, 0x2, P0 ;  /* 0x0000000d050d7211 */ /* 0x000fe400000f1414 */
[----:B------:R-:W-:Y:S01]  /*2b30*/  LEA.HI.X R7, R3, R7, R18, 0x2, P1 ;  /* 0x0000000703077211 */ /* 0x000fe200008f1412 */
[----:B---3--:R-:W-:-:S05]  /*2b40*/  FFMA R17, R17, R0, R8 ;  /* 0x0000000011117223 */ /* 0x008fca0000000008 */
[----:B------:R1:W-:Y:S04]  /*2b50*/  STG.E desc[UR8][R14.64], R17 ;  /* 0x000000110e007986 */ /* 0x0003e8000c101908 */
[----:B------:R-:W2:Y:S04]  /*2b60*/  LDG.E R3, desc[UR8][R12.64+0x4] ;  /* 0x000004080c037981 */ /* 0x000ea8000c1e1900 */
        /* <DEDUP_REMOVED lines=8> */
[----:B------:R-:W2:Y:S01]  /*2bf0*/  LDG.E R11, desc[UR8][R12.64+0xc] ;  /* 0x00000c080c0b7981 */ /* 0x000ea2000c1e1900 */
[----:B------:R-:W-:Y:S01]  /*2c00*/  UIADD3 UR5, UPT, UPT, UR5, 0x4, URZ ;  /* 0x0000000405057890 */ /* 0x000fe2000fffe0ff */
[----:B--2---:R-:W-:-:S05]  /*2c10*/  FFMA R11, R11, R0, R8 ;  /* 0x000000000b0b7223 */ /* 0x004fca0000000008 */
[----:B------:R1:W-:Y:S06]  /*2c20*/  STG.E desc[UR8][R6.64+0xc], R11 ;  /* 0x00000c0b06007986 */ /* 0x0003ec000c101908 */
.L_x_28:
[----:B------:R-:W-:Y:S05]  /*2c30*/  BRA.U !UP2, `(.L_x_27) ;  /* 0x000000010a9c7547 */ /* 0x000fea000b800000 */
[----:B------:R-:W-:Y:S01]  /*2c40*/  UISETP.NE.AND UP2, UPT, UR7, 0x1, UPT ;  /* 0x000000010700788c */ /* 0x000fe2000bf45270 */
[----:B------:R-:W-:-:S08]  /*2c50*/  LOP3.LUT P0, RZ, R4, 0x1, RZ, 0xc0, !PT ;  /* 0x0000000104ff7812 */ /* 0x000fd0000780c0ff */
[----:B------:R-:W-:Y:S05]  /*2c60*/  BRA.U !UP2, `(.L_x_29) ;  /* 0x000000010a647547 */ /* 0x000fea000b800000 */
[----:B01----:R-:W0:Y:S01]  /*2c70*/  LDC.64 R4, c[0x0][0x390] ;  /* 0x0000e400ff047b82 */ /* 0x003e220000000a00 */
[----:B------:R-:W-:Y:S02]  /*2c80*/  IADD3 R15, PT, PT, R2, UR5, RZ ;  /* 0x00000005020f7c10 */ /* 0x000fe4000fffe0ff */
[----:B------:R-:W-:-:S05]  /*2c90*/  IADD3 R3, PT, PT, R10, UR5, RZ ;  /* 0x000000050a037c10 */ /* 0x000fca000fffe0ff */
[----:B------:R-:W1:Y:S08]  /*2ca0*/  LDC.64 R6, c[0x0][0x398] ;  /* 0x0000e600ff067b82 */ /* 0x000e700000000a00 */
[----:B------:R-:W2:Y:S01]  /*2cb0*/  LDC.64 R12, c[0x0][0x390] ;  /* 0x0000e400ff0c7b82 */ /* 0x000ea20000000a00 */
[----:B0-----:R-:W-:-:S07]  /*2cc0*/  IMAD.WIDE.U32 R14, R15, 0x4, R4 ;  /* 0x000000040f0e7825 */ /* 0x001fce00078e0004 */
[----:B------:R-:W0:Y:S01]  /*2cd0*/  LDC.64 R4, c[0x0][0x398] ;  /* 0x0000e600ff047b82 */ /* 0x000e220000000a00 */
[----:B------:R-:W3:Y:S01]  /*2ce0*/  LDG.E R15, desc[UR8][R14.64] ;  /* 0x000000080e0f7981 */ /* 0x000ee2000c1e1900 */
[----:B-1----:R-:W-:-:S05]  /*2cf0*/  IMAD.WIDE.U32 R6, R3, 0x4, R6 ;  /* 0x0000000403067825 */ /* 0x002fca00078e0006 */
[----:B------:R-:W3:Y:S01]  /*2d00*/  LDG.E R8, desc[UR8][R6.64] ;  /* 0x0000000806087981 */ /* 0x000ee2000c1e1900 */
[----:B------:R-:W-:Y:S02]  /*2d10*/  IADD3 R3, P1, PT, R2, UR5, RZ ;  /* 0x0000000502037c10 */ /* 0x000fe4000ff3e0ff */
[----:B------:R-:W-:Y:S02]  /*2d20*/  IADD3 R11, P2, PT, R10, UR5, RZ ;  /* 0x000000050a0b7c10 */ /* 0x000fe4000ff5e0ff */
[----:B------:R-:W-:Y:S02]  /*2d30*/  IADD3.X R16, PT, PT, RZ, RZ, RZ, P1, !PT ;  /* 0x000000ffff107210 */ /* 0x000fe40000ffe4ff */
[----:B--2---:R-:W-:Y:S01]  /*2d40*/  LEA R12, P1, R3, R12, 0x2 ;  /* 0x0000000c030c7211 */ /* 0x004fe200078210ff */
[----:B------:R-:W-:Y:S01]  /*2d50*/  IMAD.X R18, RZ, RZ, RZ, P2 ;  /* 0x000000ffff127224 */ /* 0x000fe200010e06ff */
[----:B0-----:R-:W-:Y:S02]  /*2d60*/  LEA R4, P2, R11, R4, 0x2 ;  /* 0x000000040b047211 */ /* 0x001fe400078410ff */
[----:B------:R-:W-:-:S02]  /*2d70*/  LEA.HI.X R13, R3, R13, R16, 0x2, P1 ;  /* 0x0000000d030d7211 */ /* 0x000fc400008f1410 */
[----:B------:R-:W-:Y:S01]  /*2d80*/  LEA.HI.X R5, R11, R5, R18, 0x2, P2 ;  /* 0x000000050b057211 */ /* 0x000fe200010f1412 */
[----:B---3--:R-:W-:-:S05]  /*2d90*/  FFMA R15, R15, R0, R8 ;  /* 0x000000000f0f7223 */ /* 0x008fca0000000008 */
[----:B------:R2:W-:Y:S04]  /*2da0*/  STG.E desc[UR8][R6.64], R15 ;  /* 0x0000000f06007986 */ /* 0x0005e8000c101908 */
[----:B------:R-:W3:Y:S04]  /*2db0*/  LDG.E R13, desc[UR8][R12.64+0x4] ;  /* 0x000004080c0d7981 */ /* 0x000ee8000c1e1900 */
[----:B------:R-:W3:Y:S01]  /*2dc0*/  LDG.E R8, desc[UR8][R4.64+0x4] ;  /* 0x0000040804087981 */ /* 0x000ee2000c1e1900 */
[----:B------:R-:W-:Y:S01]  /*2dd0*/  UIADD3 UR5, UPT, UPT, UR5, 0x2, URZ ;  /* 0x0000000205057890 */ /* 0x000fe2000fffe0ff */
[----:B---3--:R-:W-:-:S05]  /*2de0*/  FFMA R3, R13, R0, R8 ;  /* 0x000000000d037223 */ /* 0x008fca0000000008 */
[----:B------:R2:W-:Y:S06]  /*2df0*/  STG.E desc[UR8][R4.64+0x4], R3 ;  /* 0x0000040304007986 */ /* 0x0005ec000c101908 */
.L_x_29:
[----:B------:R-:W-:Y:S05]  /*2e00*/  @!P0 BRA `(.L_x_27) ;  /* 0x0000000000288947 */ /* 0x000fea0003800000 */
[----:B012---:R-:W0:Y:S01]  /*2e10*/  LDC.64 R4, c[0x0][0x390] ;  /* 0x0000e400ff047b82 */ /* 0x007e220000000a00 */
[----:B------:R-:W-:Y:S02]  /*2e20*/  IADD3 R3, PT, PT, R2, UR5, RZ ;  /* 0x0000000502037c10 */ /* 0x000fe4000fffe0ff */
[----:B------:R-:W-:-:S05]  /*2e30*/  IADD3 R11, PT, PT, R10, UR5, RZ ;  /* 0x000000050a0b7c10 */ /* 0x000fca000fffe0ff */
[----:B------:R-:W1:Y:S01]  /*2e40*/  LDC.64 R6, c[0x0][0x398] ;  /* 0x0000e600ff067b82 */ /* 0x000e620000000a00 */
[----:B0-----:R-:W-:-:S06]  /*2e50*/  IMAD.WIDE.U32 R2, R3, 0x4, R4 ;  /* 0x0000000403027825 */ /* 0x001fcc00078e0004 */
[----:B------:R-:W2:Y:S01]  /*2e60*/  LDG.E R3, desc[UR8][R2.64] ;  /* 0x0000000802037981 */ /* 0x000ea2000c1e1900 */
[----:B-1----:R-:W-:-:S05]  /*2e70*/  IMAD.WIDE.U32 R4, R11, 0x4, R6 ;  /* 0x000000040b047825 */ /* 0x002fca00078e0006 */
[----:B------:R-:W2:Y:S02]  /*2e80*/  LDG.E R6, desc[UR8][R4.64] ;  /* 0x0000000804067981 */ /* 0x000ea4000c1e1900 */
[----:B--2---:R-:W-:-:S05]  /*2e90*/  FFMA R7, R3, R0, R6 ;  /* 0x0000000003077223 */ /* 0x004fca0000000006 */
[----:B------:R3:W-:Y:S02]  /*2ea0*/  STG.E desc[UR8][R4.64], R7 ;  /* 0x0000000704007986 */ /* 0x0007e4000c101908 */
.L_x_27:
[----:B------:R-:W4:Y:S01]  /*2eb0*/  LDC R2, c[0x0][0x3a4] ;  /* 0x0000e900ff027b82 */ /* 0x000f220000000800 */
[----:B------:R-:W-:-:S06]  /*2ec0*/  UIADD3 UR4, UPT, UPT, UR4, 0x1, URZ ;  /* 0x0000000104047890 */ /* 0x000fcc000fffe0ff */
[----:B----4-:R-:W-:-:S13]  /*2ed0*/  ISETP.NE.AND P0, PT, R2, UR4, PT ;  /* 0x0000000402007c0c */ /* 0x010fda000bf05270 */
[----:B------:R-:W-:Y:S05]  /*2ee0*/  @!P0 EXIT ;  /* 0x000000000000894d */ /* 0x000fea0003800000 */
[----:B------:R-:W-:Y:S05]  /*2ef0*/  BRA `(.L_x_30) ;  /* 0xfffffff400fc7947 */ /* 0x000fea000383ffff */
        .weak           $__internal_0_$__cuda_sm20_sqrt_rn_f32_slowpath
        .type           $__internal_0_$__cuda_sm20_sqrt_rn_f32_slowpath,@function
        .size           $__internal_0_$__cuda_sm20_sqrt_rn_f32_slowpath,($__internal_1_$__cuda_sm3x_div_rn_noftz_f32_slowpath - $__internal_0_$__cuda_sm20_sqrt_rn_f32_slowpath)
$__internal_0_$__cuda_sm20_sqrt_rn_f32_slowpath:
[----:B------:R-:W-:-:S13]  /*2f00*/  LOP3.LUT P0, RZ, R3, 0x7fffffff, RZ, 0xc0, !PT ;  /* 0x7fffffff03ff7812 */ /* 0x000fda000780c0ff */
[----:B------:R-:W-:Y:S01]  /*2f10*/  @!P0 MOV R4, R3 ;  /* 0x0000000300048202 */ /* 0x000fe20000000f00 */
[----:B------:R-:W-:Y:S06]  /*2f20*/  @!P0 BRA `(.L_x_31) ;  /* 0x0000000000448947 */ /* 0x000fec0003800000 */
[----:B------:R-:W-:-:S13]  /*2f30*/  FSETP.GEU.FTZ.AND P0, PT, R3, RZ, PT ;  /* 0x000000ff0300720b */ /* 0x000fda0003f1e000 */
[----:B------:R-:W-:Y:S01]  /*2f40*/  @!P0 IMAD.MOV.U32 R4, RZ, RZ, 0x7fffffff ;  /* 0x7fffffffff048424 */ /* 0x000fe200078e00ff */
[----:B------:R-:W-:Y:S06]  /*2f50*/  @!P0 BRA `(.L_x_31) ;  /* 0x0000000000388947 */ /* 0x000fec0003800000 */
[----:B------:R-:W-:-:S13]  /*2f60*/  FSETP.GTU.FTZ.AND P0, PT, |R3|, +INF , PT ;  /* 0x7f8000000300780b */ /* 0x000fda0003f1c200 */
[----:B------:R-:W-:Y:S01]  /*2f70*/  @P0 FADD.FTZ R4, R3, 1 ;  /* 0x3f80000003040421 */ /* 0x000fe20000010000 */
[----:B------:R-:W-:Y:S06]  /*2f80*/  @P0 BRA `(.L_x_31) ;  /* 0x00000000002c0947 */ /* 0x000fec0003800000 */
[----:B------:R-:W-:-:S13]  /*2f90*/  FSETP.NEU.FTZ.AND P0, PT, |R3|, +INF , PT ;  /* 0x7f8000000300780b */ /* 0x000fda0003f1d200 */
[----:B------:R-:W-:Y:S01]  /*2fa0*/  @!P0 MOV R4, R3 ;  /* 0x0000000300048202 */ /* 0x000fe20000000f00 */
[----:B------:R-:W-:Y:S06]  /*2fb0*/  @!P0 BRA `(.L_x_31) ;  /* 0x0000000000208947 */ /* 0x000fec0003800000 */
[----:B------:R-:W-:-:S04]  /*2fc0*/  FFMA R3, R3, 1.84467440737095516160e+19, RZ ;  /* 0x5f80000003037823 */ /* 0x000fc800000000ff */
[----:B------:R-:W0:Y:S02]  /*2fd0*/  MUFU.RSQ R4, R3 ;  /* 0x0000000300047308 */ /* 0x000e240000001400 */
[----:B0-----:R-:W-:Y:S01]  /*2fe0*/  FMUL.FTZ R6, R3, R4 ;  /* 0x0000000403067220 */ /* 0x001fe20000410000 */
[----:B------:R-:W-:-:S03]  /*2ff0*/  FMUL.FTZ R4, R4, 0.5 ;  /* 0x3f00000004047820 */ /* 0x000fc60000410000 */
[----:B------:R-:W-:-:S04]  /*3000*/  FADD.FTZ R5, -R6, -RZ ;  /* 0x800000ff06057221 */ /* 0x000fc80000010100 */
[----:B------:R-:W-:-:S04]  /*3010*/  FFMA R5, R6, R5, R3 ;  /* 0x0000000506057223 */ /* 0x000fc80000000003 */
[----:B------:R-:W-:-:S04]  /*3020*/  FFMA R4, R5, R4, R6 ;  /* 0x0000000405047223 */ /* 0x000fc80000000006 */
[----:B------:R-:W-:-:S07]  /*3030*/  FMUL.FTZ R4, R4, 2.3283064365386962891e-10 ;  /* 0x2f80000004047820 */ /* 0x000fce0000410000 */
.L_x_31:
[----:B------:R-:W-:Y:S01]  /*3040*/  MOV R3, R4 ;  /* 0x0000000400037202 */ /* 0x000fe20000000f00 */
[----:B------:R-:W-:Y:S01]  /*3050*/  IMAD.MOV.U32 R5, RZ, RZ, 0x0 ;  /* 0x00000000ff057424 */ /* 0x000fe200078e00ff */
[----:B------:R-:W-:-:S04]  /*3060*/  MOV R4, R7 ;  /* 0x0000000700047202 */ /* 0x000fc80000000f00 */
[----:B------:R-:W-:Y:S05]  /*3070*/  RET.REL.NODEC R4 `(_Z23standardAttentionKernelPfS_S_S_iiii) ;  /* 0xffffffcc04e07950 */ /* 0x000fea0003c3ffff */
        .weak           $__internal_1_$__cuda_sm3x_div_rn_noftz_f32_slowpath
        .type           $__internal_1_$__cuda_sm3x_div_rn_noftz_f32_slowpath,@function
        .size           $__internal_1_$__cuda_sm3x_div_rn_noftz_f32_slowpath,(.L_x_88 - $__internal_1_$__cuda_sm3x_div_rn_noftz_f32_slowpath)
$__internal_1_$__cuda_sm3x_div_rn_noftz_f32_slowpath:
[----:B------:R-:W-:Y:S02]  /*3080*/  SHF.R.U32.HI R17, RZ, 0x17, R13 ;  /* 0x00000017ff117819 */ /* 0x000fe4000001160d */
[----:B------:R-:W-:Y:S02]  /*3090*/  SHF.R.U32.HI R12, RZ, 0x17, R20 ;  /* 0x00000017ff0c7819 */ /* 0x000fe40000011614 */
[----:B------:R-:W-:Y:S02]  /*30a0*/  LOP3.LUT R17, R17, 0xff, RZ, 0xc0, !PT ;  /* 0x000000ff11117812 */ /* 0x000fe400078ec0ff */
[----:B------:R-:W-:Y:S02]  /*30b0*/  LOP3.LUT R12, R12, 0xff, RZ, 0xc0, !PT ;  /* 0x000000ff0c0c7812 */ /* 0x000fe400078ec0ff */
[----:B------:R-:W-:Y:S02]  /*30c0*/  IADD3 R22, PT, PT, R17, -0x1, RZ ;  /* 0xffffffff11167810 */ /* 0x000fe40007ffe0ff */
[----:B------:R-:W-:-:S02]  /*30d0*/  IADD3 R21, PT, PT, R12, -0x1, RZ ;  /* 0xffffffff0c157810 */ /* 0x000fc40007ffe0ff */
[----:B------:R-:W-:Y:S02]  /*30e0*/  ISETP.GT.U32.AND P0, PT, R22, 0xfd, PT ;  /* 0x000000fd1600780c */ /* 0x000fe40003f04070 */
[----:B------:R-:W-:Y:S02]  /*30f0*/  MOV R19, R20 ;  /* 0x0000001400137202 */ /* 0x000fe40000000f00 */
[----:B------:R-:W-:-:S13]  /*3100*/  ISETP.GT.U32.OR P0, PT, R21, 0xfd, P0 ;  /* 0x000000fd1500780c */ /* 0x000fda0000704470 */
[----:B------:R-:W-:Y:S01]  /*3110*/  @!P0 IMAD.MOV.U32 R18, RZ, RZ, RZ ;  /* 0x000000ffff128224 */ /* 0x000fe200078e00ff */
[----:B------:R-:W-:Y:S06]  /*3120*/  @!P0 BRA `(.L_x_32) ;  /* 0x00000000005c8947 */ /* 0x000fec0003800000 */
[----:B------:R-:W-:Y:S02]  /*3130*/  FSETP.GTU.FTZ.AND P0, PT, |R20|, +INF , PT ;  /* 0x7f8000001400780b */ /* 0x000fe40003f1c200 */
[----:B------:R-:W-:-:S04]  /*3140*/  FSETP.GTU.FTZ.AND P1, PT, |R13|, +INF , PT ;  /* 0x7f8000000d00780b */ /* 0x000fc80003f3c200 */
[----:B------:R-:W-:-:S13]  /*3150*/  PLOP3.LUT P0, PT, P0, P1, PT, 0xf8, 0x8f ;  /* 0x00000000008f781c */ /* 0x000fda0000703f70 */
[----:B------:R-:W-:Y:S05]  /*3160*/  @P0 BRA `(.L_x_33) ;  /* 0x0000000400440947 */ /* 0x000fea0003800000 */
[----:B------:R-:W-:-:S13]  /*3170*/  LOP3.LUT P0, RZ, R13, 0x7fffffff, R19, 0xc8, !PT ;  /* 0x7fffffff0dff7812 */ /* 0x000fda000780c813 */
[----:B------:R-:W-:Y:S05]  /*3180*/  @!P0 BRA `(.L_x_34) ;  /* 0x0000000400348947 */ /* 0x000fea0003800000 */
[C---:B------:R-:W-:Y:S02]  /*3190*/  FSETP.NEU.FTZ.AND P2, PT, |R20|.reuse, +INF , PT ;  /* 0x7f8000001400780b */ /* 0x040fe40003f5d200 */
[----:B------:R-:W-:Y:S02]  /*31a0*/  FSETP.NEU.FTZ.AND P1, PT, |R13|, +INF , PT ;  /* 0x7f8000000d00780b */ /* 0x000fe40003f3d200 */
[----:B------:R-:W-:-:S11]  /*31b0*/  FSETP.NEU.FTZ.AND P0, PT, |R20|, +INF , PT ;  /* 0x7f8000001400780b */ /* 0x000fd60003f1d200 */
[----:B------:R-:W-:Y:S05]  /*31c0*/  @!P1 BRA !P2, `(.L_x_34) ;  /* 0x0000000400249947 */ /* 0x000fea0005000000 */
[----:B------:R-:W-:-:S04]  /*31d0*/  LOP3.LUT P2, RZ, R19, 0x7fffffff, RZ, 0xc0, !PT ;  /* 0x7fffffff13ff7812 */ /* 0x000fc8000784c0ff */
[----:B------:R-:W-:-:S13]  /*31e0*/  PLOP3.LUT P1, PT, P1, P2, PT, 0x2f, 0xf2 ;  /* 0x0000000000f2781c */ /* 0x000fda0000f24577 */
[----:B------:R-:W-:Y:S05]  /*31f0*/  @P1 BRA `(.L_x_35) ;  /* 0x0000000400101947 */ /* 0x000fea0003800000 */
[----:B------:R-:W-:-:S04]  /*3200*/  LOP3.LUT P1, RZ, R13, 0x7fffffff, RZ, 0xc0, !PT ;  /* 0x7fffffff0dff7812 */ /* 0x000fc8000782c0ff */
[----:B------:R-:W-:-:S13]  /*3210*/  PLOP3.LUT P0, PT, P0, P1, PT, 0x2f, 0xf2 ;  /* 0x0000000000f2781c */ /* 0x000fda0000702577 */
[----:B------:R-:W-:Y:S05]  /*3220*/  @P0 BRA `(.L_x_36) ;  /* 0x0000000000f80947 */ /* 0x000fea0003800000 */
[----:B------:R-:W-:Y:S02]  /*3230*/  ISETP.GE.AND P0, PT, R21, RZ, PT ;  /* 0x000000ff1500720c */ /* 0x000fe40003f06270 */
[----:B------:R-:W-:-:S11]  /*3240*/  ISETP.GE.AND P1, PT, R22, RZ, PT ;  /* 0x000000ff1600720c */ /* 0x000fd60003f26270 */
[----:B------:R-:W-:Y:S01]  /*3250*/  @P0 MOV R18, RZ ;  /* 0x000000ff00120202 */ /* 0x000fe20000000f00 */
[----:B------:R-:W-:Y:S01]  /*3260*/  @!P0 FFMA R19, R20, 1.84467440737095516160e+19, RZ ;  /* 0x5f80000014138823 */ /* 0x000fe200000000ff */
[----:B------:R-:W-:Y:S01]  /*3270*/  @!P0 MOV R18, 0xffffffc0 ;  /* 0xffffffc000128802 */ /* 0x000fe20000000f00 */
[----:B------:R-:W-:-:S03]  /*3280*/  @!P1 FFMA R13, R13, 1.84467440737095516160e+19, RZ ;  /* 0x5f8000000d0d9823 */ /* 0x000fc600000000ff */
[----:B------:R-:W-:-:S07]  /*3290*/  @!P1 IADD3 R18, PT, PT, R18, 0x40, RZ ;  /* 0x0000004012129810 */ /* 0x000fce0007ffe0ff */
.L_x_32:
[----:B------:R-:W-:-:S05]  /*32a0*/  LEA R20, R17, 0xc0800000, 0x17 ;  /* 0xc080000011147811 */ /* 0x000fca00078eb8ff */
[----:B------:R-:W-:Y:S01]  /*32b0*/  IMAD.IADD R21, R13, 0x1, -R20 ;  /* 0x000000010d157824 */ /* 0x000fe200078e0a14 */
[----:B------:R-:W-:-:S03]  /*32c0*/  IADD3 R20, PT, PT, R12, -0x7f, RZ ;  /* 0xffffff810c147810 */ /* 0x000fc60007ffe0ff */
[----:B------:R0:W1:Y:S01]  /*32d0*/  MUFU.RCP R22, R21 ;  /* 0x0000001500167308 */ /* 0x0000620000001000 */
[----:B------:R-:W-:Y:S01]  /*32e0*/  FADD.FTZ R13, -R21, -RZ ;  /* 0x800000ff150d7221 */ /* 0x000fe20000010100 */
[C---:B------:R-:W-:Y:S01]  /*32f0*/  IMAD R12, R20.reuse, -0x800000, R19 ;  /* 0xff800000140c7824 */ /* 0x040fe200078e0213 */
[----:B0-----:R-:W-:-:S04]  /*3300*/  IADD3 R21, PT, PT, R20, 0x7f, -R17 ;  /* 0x0000007f14157810 */ /* 0x001fc80007ffe811 */
[----:B------:R-:W-:Y:S01]  /*3310*/  IADD3 R21, PT, PT, R21, R18, RZ ;  /* 0x0000001215157210 */ /* 0x000fe20007ffe0ff */
[----:B-1----:R-:W-:-:S04]  /*3320*/  FFMA R23, R22, R13, 1 ;  /* 0x3f80000016177423 */ /* 0x002fc8000000000d */
[----:B------:R-:W-:-:S04]  /*3330*/  FFMA R19, R22, R23, R22 ;  /* 0x0000001716137223 */ /* 0x000fc80000000016 */
[----:B------:R-:W-:-:S04]  /*3340*/  FFMA R22, R12, R19, RZ ;  /* 0x000000130c167223 */ /* 0x000fc800000000ff */
[----:B------:R-:W-:-:S04]  /*3350*/  FFMA R23, R13, R22, R12 ;  /* 0x000000160d177223 */ /* 0x000fc8000000000c */
[----:B------:R-:W-:-:S04]  /*3360*/  FFMA R22, R19, R23, R22 ;  /* 0x0000001713167223 */ /* 0x000fc80000000016 */
[----:B------:R-:W-:-:S04]  /*3370*/  FFMA R13, R13, R22, R12 ;  /* 0x000000160d0d7223 */ /* 0x000fc8000000000c */
[----:B------:R-:W-:-:S05]  /*3380*/  FFMA R12, R19, R13, R22 ;  /* 0x0000000d130c7223 */ /* 0x000fca0000000016 */
[----:B------:R-:W-:-:S04]  /*3390*/  SHF.R.U32.HI R17, RZ, 0x17, R12 ;  /* 0x00000017ff117819 */ /* 0x000fc8000001160c */
[----:B------:R-:W-:-:S04]  /*33a0*/  LOP3.LUT R17, R17, 0xff, RZ, 0xc0, !PT ;  /* 0x000000ff11117812 */ /* 0x000fc800078ec0ff */
[----:B------:R-:W-:-:S05]  /*33b0*/  IADD3 R17, PT, PT, R17, R21, RZ ;  /* 0x0000001511117210 */ /* 0x000fca0007ffe0ff */
[----:B------:R-:W-:-:S05]  /*33c0*/  VIADD R18, R17, 0xffffffff ;  /* 0xffffffff11127836 */ /* 0x000fca0000000000 */
[----:B------:R-:W-:-:S13]  /*33d0*/  ISETP.GE.U32.AND P0, PT, R18, 0xfe, PT ;  /* 0x000000fe1200780c */ /* 0x000fda0003f06070 */
[----:B------:R-:W-:Y:S05]  /*33e0*/  @!P0 BRA `(.L_x_37) ;  /* 0x0000000000808947 */ /* 0x000fea0003800000 */
[----:B------:R-:W-:-:S13]  /*33f0*/  ISETP.GT.AND P0, PT, R17, 0xfe, PT ;  /* 0x000000fe1100780c */ /* 0x000fda0003f04270 */
[----:B------:R-:W-:Y:S05]  /*3400*/  @P0 BRA `(.L_x_38) ;  /* 0x00000000006c0947 */ /* 0x000fea0003800000 */
[----:B------:R-:W-:-:S13]  /*3410*/  ISETP.GE.AND P0, PT, R17, 0x1, PT ;  /* 0x000000011100780c */ /* 0x000fda0003f06270 */
[----:B------:R-:W-:Y:S05]  /*3420*/  @P0 BRA `(.L_x_39) ;  /* 0x0000000000980947 */ /* 0x000fea0003800000 */
[----:B------:R-:W-:Y:S02]  /*3430*/  ISETP.GE.AND P0, PT, R17, -0x18, PT ;  /* 0xffffffe81100780c */ /* 0x000fe40003f06270 */
[----:B------:R-:W-:-:S11]  /*3440*/  LOP3.LUT R12, R12, 0x80000000, RZ, 0xc0, !PT ;  /* 0x800000000c0c7812 */ /* 0x000fd600078ec0ff */
[----:B------:R-:W-:Y:S05]  /*3450*/  @!P0 BRA `(.L_x_39) ;  /* 0x00000000008c8947 */ /* 0x000fea0003800000 */
[-CC-:B------:R-:W-:Y:S01]  /*3460*/  FFMA.RZ R18, R19, R13.reuse, R22.reuse ;  /* 0x0000000d13127223 */ /* 0x180fe2000000c016 */
[C---:B------:R-:W-:Y:S02]  /*3470*/  ISETP.NE.AND P2, PT, R17.reuse, RZ, PT ;  /* 0x000000ff1100720c */ /* 0x040fe40003f45270 */
[----:B------:R-:W-:Y:S02]  /*3480*/  ISETP.NE.AND P1, PT, R17, RZ, PT ;  /* 0x000000ff1100720c */ /* 0x000fe40003f25270 */
[----:B------:R-:W-:Y:S01]  /*3490*/  LOP3.LUT R20, R18, 0x7fffff, RZ, 0xc0, !PT ;  /* 0x007fffff12147812 */ /* 0x000fe200078ec0ff */
[CCC-:B------:R-:W-:Y:S01]  /*34a0*/  FFMA.RP R18, R19.reuse, R13.reuse, R22.reuse ;  /* 0x0000000d13127223 */ /* 0x1c0fe20000008016 */
[----:B------:R-:W-:Y:S01]  /*34b0*/  FFMA.RM R13, R19, R13, R22 ;  /* 0x0000000d130d7223 */ /* 0x000fe20000004016 */
[----:B------:R-:W-:Y:S02]  /*34c0*/  IADD3 R19, PT, PT, R17, 0x20, RZ ;  /* 0x0000002011137810 */ /* 0x000fe40007ffe0ff */
[----:B------:R-:W-:-:S02]  /*34d0*/  LOP3.LUT R20, R20, 0x800000, RZ, 0xfc, !PT ;  /* 0x0080000014147812 */ /* 0x000fc400078efcff */
[----:B------:R-:W-:Y:S02]  /*34e0*/  IADD3 R17, PT, PT, -R17, RZ, RZ ;  /* 0x000000ff11117210 */ /* 0x000fe40007ffe1ff */
[----:B------:R-:W-:Y:S02]  /*34f0*/  SHF.L.U32 R19, R20, R19, RZ ;  /* 0x0000001314137219 */ /* 0x000fe400000006ff */
[----:B------:R-:W-:Y:S02]  /*3500*/  FSETP.NEU.FTZ.AND P0, PT, R18, R13, PT ;  /* 0x0000000d1200720b */ /* 0x000fe40003f1d000 */
[----:B------:R-:W-:Y:S02]  /*3510*/  SEL R13, R17, RZ, P2 ;  /* 0x000000ff110d7207 */ /* 0x000fe40001000000 */
[----:B------:R-:W-:Y:S02]  /*3520*/  ISETP.NE.AND P1, PT, R19, RZ, P1 ;  /* 0x000000ff1300720c */ /* 0x000fe40000f25270 */
[----:B------:R-:W-:-:S02]  /*3530*/  SHF.R.U32.HI R13, RZ, R13, R20 ;  /* 0x0000000dff0d7219 */ /* 0x000fc40000011614 */
[----:B------:R-:W-:Y:S02]  /*3540*/  PLOP3.LUT P0, PT, P0, P1, PT, 0xf8, 0x8f ;  /* 0x00000000008f781c */ /* 0x000fe40000703f70 */
[----:B------:R-:W-:Y:S02]  /*3550*/  SHF.R.U32.HI R18, RZ, 0x1, R13 ;  /* 0x00000001ff127819 */ /* 0x000fe4000001160d */
[----:B------:R-:W-:-:S04]  /*3560*/  SEL R17, RZ, 0x1, !P0 ;  /* 0x00000001ff117807 */ /* 0x000fc80004000000 */
[----:B------:R-:W-:-:S04]  /*3570*/  LOP3.LUT R20, R17, 0x1, R18, 0xf8, !PT ;  /* 0x0000000111147812 */ /* 0x000fc800078ef812 */
[----:B------:R-:W-:-:S04]  /*3580*/  LOP3.LUT R13, R20, R13, RZ, 0xc0, !PT ;  /* 0x0000000d140d7212 */ /* 0x000fc800078ec0ff */
[----:B------:R-:W-:-:S04]  /*3590*/  IADD3 R13, PT, PT, R18, R13, RZ ;  /* 0x0000000d120d7210 */ /* 0x000fc80007ffe0ff */
[----:B------:R-:W-:Y:S01]  /*35a0*/  LOP3.LUT R12, R13, R12, RZ, 0xfc, !PT ;  /* 0x0000000c0d0c7212 */ /* 0x000fe200078efcff */
[----:B------:R-:W-:Y:S06]  /*35b0*/  BRA `(.L_x_39) ;  /* 0x0000000000347947 */ /* 0x000fec0003800000 */
.L_x_38:
[----:B------:R-:W-:-:S04]  /*35c0*/  LOP3.LUT R12, R12, 0x80000000, RZ, 0xc0, !PT ;  /* 0x800000000c0c7812 */ /* 0x000fc800078ec0ff */
[----:B------:R-:W-:Y:S01]  /*35d0*/  LOP3.LUT R12, R12, 0x7f800000, RZ, 0xfc, !PT ;  /* 0x7f8000000c0c7812 */ /* 0x000fe200078efcff */
[----:B------:R-:W-:Y:S06]  /*35e0*/  BRA `(.L_x_39) ;  /* 0x0000000000287947 */ /* 0x000fec0003800000 */
.L_x_37:
[----:B------:R-:W-:Y:S01]  /*35f0*/  IMAD R12, R21, 0x800000, R12 ;  /* 0x00800000150c7824 */ /* 0x000fe200078e020c */
[----:B------:R-:W-:Y:S06]  /*3600*/  BRA `(.L_x_39) ;  /* 0x0000000000207947 */ /* 0x000fec0003800000 */
.L_x_36:
[----:B------:R-:W-:-:S04]  /*3610*/  LOP3.LUT R12, R13, 0x80000000, R19, 0x48, !PT ;  /* 0x800000000d0c7812 */ /* 0x000fc800078e4813 */
[----:B------:R-:W-:Y:S01]  /*3620*/  LOP3.LUT R12, R12, 0x7f800000, RZ, 0xfc, !PT ;  /* 0x7f8000000c0c7812 */ /* 0x000fe200078efcff */
[----:B------:R-:W-:Y:S06]  /*3630*/  BRA `(.L_x_39) ;  /* 0x0000000000147947 */ /* 0x000fec0003800000 */
.L_x_35:
[----:B------:R-:W-:Y:S01]  /*3640*/  LOP3.LUT R12, R13, 0x80000000, R19, 0x48, !PT ;  /* 0x800000000d0c7812 */ /* 0x000fe200078e4813 */
[----:B------:R-:W-:Y:S06]  /*3650*/  BRA `(.L_x_39) ;  /* 0x00000000000c7947 */ /* 0x000fec0003800000 */
.L_x_34:
[----:B------:R-:W0:Y:S01]  /*3660*/  MUFU.RSQ R12, -QNAN ;  /* 0xffc00000000c7908 */ /* 0x000e220000001400 */
[----:B------:R-:W-:Y:S05]  /*3670*/  BRA `(.L_x_39) ;  /* 0x0000000000047947 */ /* 0x000fea0003800000 */
.L_x_33:
[----:B------:R-:W-:-:S07]  /*3680*/  FADD.FTZ R12, R20, R13 ;  /* 0x0000000d140c7221 */ /* 0x000fce0000010000 */
.L_x_39:
[----:B------:R-:W-:Y:S01]  /*3690*/  HFMA2 R13, -RZ, RZ, 0, 0 ;  /* 0x00000000ff0d7431 */ /* 0x000fe200000001ff */
[----:B0-----:R-:W-:Y:S02]  /*36a0*/  MOV R17, R12 ;  /* 0x0000000c00117202 */ /* 0x001fe40000000f00 */
[----:B------:R-:W-:-:S04]  /*36b0*/  MOV R12, R15 ;  /* 0x0000000f000c7202 */ /* 0x000fc80000000f00 */
[----:B------:R-:W-:Y:S05]  /*36c0*/  RET.REL.NODEC R12 `(_Z23standardAttentionKernelPfS_S_S_iiii) ;  /* 0xffffffc80c4c7950 */ /* 0x000fea0003c3ffff */
.L_x_40:
[----:B------:R-:W-:-:S00]  /*36d0*/  BRA `(.L_x_40) ;  /* 0xfffffffc00fc7947 */ /* 0x000fc0000383ffff */
[----:B------:R-:W-:-:S00]  /*36e0*/  NOP ;  /* 0x0000000000007918 */ /* 0x000fc00000000000 */
        /* <DEDUP_REMOVED lines=9> */
.L_x_88:


//--------------------- .text._Z21sparseAttentionKernelPfS_S_S_PiS0_iiiii --------------------------
	.section	.text._Z21sparseAttentionKernelPfS_S_S_PiS0_iiiii,"ax",@progbits
	.align	128
        .global         _Z21sparseAttentionKernelPfS_S_S_PiS0_iiiii
        .type           _Z21sparseAttentionKernelPfS_S_S_PiS0_iiiii,@function
        .size           _Z21sparseAttentionKernelPfS_S_S_PiS0_iiiii,(.L_x_90 - _Z21sparseAttentionKernelPfS_S_S_PiS0_iiiii)
        .other          _Z21sparseAttentionKernelPfS_S_S_PiS0_iiiii,@"STO_CUDA_ENTRY STV_DEFAULT"
_Z21sparseAttentionKernelPfS_S_S_PiS0_iiiii:
.text._Z21sparseAttentionKernelPfS_S_S_PiS0_iiiii:
        /* <DEDUP_REMOVED lines=10> */
[----:B------:R-:W0:Y:S01]  /*00a0*/  LDC.64 R8, c[0x0][0x3a8] ;  /* 0x0000ea00ff087b82 */ /* 0x000e220000000a00 */
[----:B------:R-:W1:Y:S01]  /*00b0*/  LDCU.64 UR8, c[0x0][0x358] ;  /* 0x00006b00ff0877ac */ /* 0x000e620008000a00 */
[----:B------:R-:W-:Y:S01]  /*00c0*/  IMAD R17, R17, UR4, RZ ;  /* 0x0000000411117c24 */ /* 0x000fe2000f8e02ff */
[----:B------:R-:W2:Y:S04]  /*00d0*/  LDCU UR4, c[0x0][0x3c0] ;  /* 0x00007800ff0477ac */ /* 0x000ea80008000800 */
[----:B------:R-:W-:-:S05]  /*00e0*/  IADD3 R3, PT, PT, R17, UR6, RZ ;  /* 0x0000000611037c10 */ /* 0x000fca000fffe0ff */
[----:B0-----:R-:W-:-:S05]  /*00f0*/  IMAD.WIDE.U32 R8, R3, 0x4, R8 ;  /* 0x0000000403087825 */ /* 0x001fca00078e0008 */
[----:B-1----:R-:W2:Y:S04]  /*0100*/  LDG.E R7, desc[UR8][R8.64] ;  /* 0x0000000808077981 */ /* 0x002ea8000c1e1900 */
[----:B------:R-:W2:Y:S01]  /*0110*/  LDG.E R6, desc[UR8][R8.64+0x4] ;  /* 0x0000040808067981 */ /* 0x000ea2000c1e1900 */
[----:B------:R-:W-:Y:S01]  /*0120*/  HFMA2 R5, -RZ, RZ, 0, 0 ;  /* 0x00000000ff057431 */ /* 0x000fe200000001ff */
[----:B------:R-:W-:Y:S02]  /*0130*/  MOV R2, 0xff800000 ;  /* 0xff80000000027802 */ /* 0x000fe40000000f00 */
[----:B--2---:R-:W-:-:S04]  /*0140*/  VIADDMNMX R6, R6, -R7, UR4, PT ;  /* 0x0000000406067e46 */ /* 0x004fc8000b800907 */
[----:B------:R-:W-:-:S13]  /*0150*/  ISETP.GE.AND P0, PT, R6, 0x1, PT ;  /* 0x000000010600780c */ /* 0x000fda0003f06270 */
[----:B------:R-:W-:Y:S05]  /*0160*/  @!P0 BRA `(.L_x_41) ;  /* 0x0000000c00248947 */ /* 0x000fea0003800000 */
[-C--:B------:R-:W-:Y:S01]  /*0170*/  I2FP.F32.U32 R11, R21.reuse ;  /* 0x00000015000b7245 */ /* 0x080fe20000201000 */
[----:B------:R-:W-:Y:S01]  /*0180*/  IMAD R22, R17, R21, RZ ;  /* 0x0000001511167224 */ /* 0x000fe200078e02ff */
[----:B------:R-:W-:Y:S01]  /*0190*/  LOP3.LUT R20, R21, 0xf, RZ, 0xc0, !PT ;  /* 0x0000000f15147812 */ /* 0x000fe200078ec0ff */
[----:B------:R-:W-:Y:S01]  /*01a0*/  UMOV UR4, URZ ;  /* 0x000000ff00047c82 */ /* 0x000fe20008000000 */
[----:B------:R-:W-:Y:S01]  /*01b0*/  IADD3 R2, PT, PT, R11, -0xd000000, RZ ;  /* 0xf30000000b027810 */ /* 0x000fe20007ffe0ff */
[----:B------:R0:W1:Y:S01]  /*01c0*/  MUFU.RSQ R0, R11 ;  /* 0x0000000b00007308 */ /* 0x0000620000001400 */
[C---:B------:R-:W-:Y:S02]  /*01d0*/  LOP3.LUT R18, R21.reuse, 0x7, RZ, 0xc0, !PT ;  /* 0x0000000715127812 */ /* 0x040fe400078ec0ff */
[----:B------:R-:W-:Y:S02]  /*01e0*/  ISETP.GT.U32.AND P0, PT, R2, 0x727fffff, PT ;  /* 0x727fffff0200780c */ /* 0x000fe40003f04070 */
[----:B------:R-:W-:-:S02]  /*01f0*/  LOP3.LUT R4, R21, 0x7ffffff0, RZ, 0xc0, !PT ;  /* 0x7ffffff015047812 */ /* 0x000fc400078ec0ff */
[C---:B------:R-:W-:Y:S01]  /*0200*/  LOP3.LUT R3, R21.reuse, 0x3, RZ, 0xc0, !PT ;  /* 0x0000000315037812 */ /* 0x040fe200078ec0ff */
[----:B------:R-:W-:Y:S01]  /*0210*/  IMAD R21, R21, UR6, R22 ;  /* 0x0000000615157c24 */ /* 0x000fe2000f8e0216 */
[----:B------:R-:W-:Y:S02]  /*0220*/  MOV R2, 0xff800000 ;  /* 0xff80000000027802 */ /* 0x000fe40000000f00 */
[----:B------:R-:W-:Y:S02]  /*0230*/  MOV R5, RZ ;  /* 0x000000ff00057202 */ /* 0x000fe40000000f00 */
[----:B------:R-:W-:Y:S02]  /*0240*/  IADD3 R19, PT, PT, R20, -0x1, RZ ;  /* 0xffffffff14137810 */ /* 0x000fe40007ffe0ff */
[----:B------:R-:W-:Y:S01]  /*0250*/  IADD3 R16, PT, PT, R18, -0x1, RZ ;  /* 0xffffffff12107810 */ /* 0x000fe20007ffe0ff */
[----:B0-----:R-:W-:Y:S06]  /*0260*/  @!P0 BRA `(.L_x_42) ;  /* 0x0000000000108947 */ /* 0x001fec0003800000 */
[----:B-1----:R-:W-:-:S07]  /*0270*/  MOV R0, 0x290 ;  /* 0x0000029000007802 */ /* 0x002fce0000000f00 */
[----:B------:R-:W-:Y:S05]  /*0280*/  CALL.REL.NOINC `($__internal_2_$__cuda_sm20_sqrt_rn_f32_slowpath) ;  /* 0x0000002c00fc7944 */ /* 0x000fea0003c00000 */
[----:B------:R-:W-:Y:S01]  /*0290*/  MOV R23, R8 ;  /* 0x0000000800177202 */ /* 0x000fe20000000f00 */
[----:B------:R-:W-:Y:S06]  /*02a0*/  BRA `(.L_x_43) ;  /* 0x0000000000107947 */ /* 0x000fec0003800000 */
.L_x_42:
[----:B-1----:R-:W-:Y:S01]  /*02b0*/  FMUL.FTZ R8, R11, R0 ;  /* 0x000000000b087220 */ /* 0x002fe20000410000 */
[----:B------:R-:W-:-:S03]  /*02c0*/  FMUL.FTZ R0, R0, 0.5 ;  /* 0x3f00000000007820 */ /* 0x000fc60000410000 */
[----:B------:R-:W-:-:S04]  /*02d0*/  FFMA R11, -R8, R8, R11 ;  /* 0x00000008080b7223 */ /* 0x000fc8000000010b */
[----:B------:R-:W-:-:S07]  /*02e0*/  FFMA R23, R11, R0, R8 ;  /* 0x000000000b177223 */ /* 0x000fce0000000008 */
.L_x_43:
[----:B------:R-:W0:Y:S01]  /*02f0*/  LDC.64 R8, c[0x0][0x3a0] ;  /* 0x0000e800ff087b82 */ /* 0x000e220000000a00 */
[----:B------:R-:W-:Y:S01]  /*0300*/  IADD3 R11, PT, PT, R7, UR4, RZ ;  /* 0x00000004070b7c10 */ /* 0x000fe2000fffe0ff */
[----:B------:R-:W1:Y:S04]  /*0310*/  LDCU UR5, c[0x0][0x3b4] ;  /* 0x00007680ff0577ac */ /* 0x000e680008000800 */
[----:B0-----:R-:W-:-:S06]  /*0320*/  IMAD.WIDE R8, R11, 0x4, R8 ;  /* 0x000000040b087825 */ /* 0x001fcc00078e0208 */
[----:B------:R-:W1:Y:S02]  /*0330*/  LDG.E R9, desc[UR8][R8.64] ;  /* 0x0000000808097981 */ /* 0x000e64000c1e1900 */
[----:B-1----:R-:W-:-:S04]  /*0340*/  ISETP.GE.AND P0, PT, R9, UR5, PT ;  /* 0x0000000509007c0c */ /* 0x002fc8000bf06270 */
[----:B------:R-:W-:-:S13]  /*0350*/  ISETP.LT.OR P0, PT, R9, RZ, P0 ;  /* 0x000000ff0900720c */ /* 0x000fda0000701670 */
[----:B------:R-:W-:Y:S05]  /*0360*/  @P0 BRA `(.L_x_44) ;  /* 0x0000000800980947 */ /* 0x000fea0003800000 */
[----:B------:R-:W0:Y:S01]  /*0370*/  LDCU UR5, c[0x0][0x3b8] ;  /* 0x00007700ff0577ac */ /* 0x000e220008000800 */
[----:B------:R-:W-:Y:S01]  /*0380*/  CS2R R12, SRZ ;  /* 0x00000000000c7805 */ /* 0x000fe2000001ff00 */
[----:B0-----:R-:W-:Y:S02]  /*0390*/  UISETP.GE.U32.AND UP0, UPT, UR5, 0x10, UPT ;  /* 0x000000100500788c */ /* 0x001fe4000bf06070 */
[----:B------:R-:W-:-:S07]  /*03a0*/  IMAD R0, R9, UR5, R22 ;  /* 0x0000000509007c24 */ /* 0x000fce000f8e0216 */
[----:B------:R-:W-:Y:S05]  /*03b0*/  BRA.U !UP0, `(.L_x_45) ;  /* 0x0000000108f07547 */ /* 0x000fea000b800000 */
[----:B------:R-:W-:Y:S01]  /*03c0*/  HFMA2 R13, -RZ, RZ, 0, 0 ;  /* 0x00000000ff0d7431 */ /* 0x000fe200000001ff */
[----:B------:R-:W-:-:S06]  /*03d0*/  UMOV UR5, URZ ;  /* 0x000000ff00057c82 */ /* 0x000fcc0008000000 */
.L_x_46:
[----:B------:R-:W0:Y:S01]  /*03e0*/  LDC.64 R10, c[0x0][0x380] ;  /* 0x0000e000ff0a7b82 */ /* 0x000e220000000a00 */
[----:B------:R-:W-:Y:S02]  /*03f0*/  IADD3 R15, PT, PT, R21, UR5, RZ ;  /* 0x00000005150f7c10 */ /* 0x000fe4000fffe0ff */
[----:B------:R-:W-:-:S05]  /*0400*/  IADD3 R25, PT, PT, R0, UR5, RZ ;  /* 0x0000000500197c10 */ /* 0x000fca000fffe0ff */
[----:B------:R-:W1:Y:S01]  /*0410*/  LDC.64 R8, c[0x0][0x388] ;  /* 0x0000e200ff087b82 */ /* 0x000e620000000a00 */
[----:B0-----:R-:W-:-:S05]  /*0420*/  IMAD.WIDE R10, R15, 0x4, R10 ;  /* 0x000000040f0a7825 */ /* 0x001fca00078e020a */
[----:B------:R-:W2:Y:S01]  /*0430*/  LDG.E R14, desc[UR8][R10.64] ;  /* 0x000000080a0e7981 */ /* 0x000ea2000c1e1900 */
[----:B-1----:R-:W-:-:S03]  /*0440*/  IMAD.WIDE R8, R25, 0x4, R8 ;  /* 0x0000000419087825 */ /* 0x002fc600078e0208 */
[----:B------:R-:W3:Y:S04]  /*0450*/  LDG.E R12, desc[UR8][R10.64+0x8] ;  /* 0x000008080a0c7981 */ /* 0x000ee8000c1e1900 */
[----:B------:R-:W2:Y:S04]  /*0460*/  LDG.E R24, desc[UR8][R8.64] ;  /* 0x0000000808187981 */ /* 0x000ea8000c1e1900 */
[----:B------:R-:W4:Y:S04]  /*0470*/  LDG.E R25, desc[UR8][R10.64+0x4] ;  /* 0x000004080a197981 */ /* 0x000f28000c1e1900 */
[----:B------:R-:W4:Y:S04]  /*0480*/  LDG.E R26, desc[UR8][R8.64+0x4] ;  /* 0x00000408081a7981 */ /* 0x000f28000c1e1900 */
[----:B------:R-:W3:Y:S04]  /*0490*/  LDG.E R15, desc[UR8][R8.64+0x8] ;  /* 0x00000808080f7981 */ /* 0x000ee8000c1e1900 */
[----:B------:R-:W5:Y:S04]  /*04a0*/  LDG.E R28, desc[UR8][R10.64+0x3c] ;  /* 0x00003c080a1c7981 */ /* 0x000f68000c1e1900 */
[----:B------:R-:W5:Y:S01]  /*04b0*/  LDG.E R27, desc[UR8][R8.64+0x3c] ;  /* 0x00003c08081b7981 */ /* 0x000f62000c1e1900 */
[----:B--2---:R-:W-:-:S03]  /*04c0*/  FFMA R14, R14, R24, R13 ;  /* 0x000000180e0e7223 */ /* 0x004fc6000000000d */
[----:B------:R-:W2:Y:S04]  /*04d0*/  LDG.E R24, desc[UR8][R10.64+0xc] ;  /* 0x00000c080a187981 */ /* 0x000ea8000c1e1900 */
[----:B------:R-:W5:Y:S01]  /*04e0*/  LDG.E R13, desc[UR8][R10.64+0x10] ;  /* 0x000010080a0d7981 */ /* 0x000f62000c1e1900 */
[----:B----4-:R-:W-:-:S03]  /*04f0*/  FFMA R25, R25, R26, R14 ;  /* 0x0000001a19197223 */ /* 0x010fc6000000000e */
[----:B------:R-:W2:Y:S04]  /*0500*/  LDG.E R26, desc[UR8][R8.64+0xc] ;  /* 0x00000c08081a7981 */ /* 0x000ea8000c1e1900 */
[----:B------:R-:W5:Y:S01]  /*0510*/  LDG.E R14, desc[UR8][R8.64+0x10] ;  /* 0x00001008080e7981 */ /* 0x000f62000c1e1900 */
[----:B---3--:R-:W-:-:S03]  /*0520*/  FFMA R25, R12, R15, R25 ;  /* 0x0000000f0c197223 */ /* 0x008fc60000000019 */
[----:B------:R-:W3:Y:S04]  /*0530*/  LDG.E R12, desc[UR8][R10.64+0x14] ;  /* 0x000014080a0c7981 */ /* 0x000ee8000c1e1900 */
[----:B------:R-:W3:Y:S01]  /*0540*/  LDG.E R15, desc[UR8][R8.64+0x14] ;  /* 0x00001408080f7981 */ /* 0x000ee2000c1e1900 */
[----:B--2---:R-:W-:-:S03]  /*0550*/  FFMA R24, R24, R26, R25 ;  /* 0x0000001a18187223 */ /* 0x004fc60000000019 */
[----:B------:R-:W2:Y:S01]  /*0560*/  LDG.E R26, desc[UR8][R8.64+0x18] ;  /* 0x00001808081a7981 */ /* 0x000ea2000c1e1900 */
[----:B-----5:R-:W-:-:S03]  /*0570*/  FFMA R25, R13, R14, R24 ;  /* 0x0000000e0d197223 */ /* 0x020fc60000000018 */
[----:B------:R-:W2:Y:S04]  /*0580*/  LDG.E R24, desc[UR8][R10.64+0x18] ;  /* 0x000018080a187981 */ /* 0x000ea8000c1e1900 */
[----:B------:R-:W4:Y:S04]  /*0590*/  LDG.E R13, desc[UR8][R10.64+0x1c] ;  /* 0x00001c080a0d7981 */ /* 0x000f28000c1e1900 */
[----:B------:R-:W4:Y:S01]  /*05a0*/  LDG.E R14, desc[UR8][R8.64+0x1c] ;  /* 0x00001c08080e7981 */ /* 0x000f22000c1e1900 */
[----:B---3--:R-:W-:-:S03]  /*05b0*/  FFMA R25, R12, R15, R25 ;  /* 0x0000000f0c197223 */ /* 0x008fc60000000019 */
[----:B------:R-:W3:Y:S04]  /*05c0*/  LDG.E R12, desc[UR8][R10.64+0x20] ;  /* 0x000020080a0c7981 */ /* 0x000ee8000c1e1900 */
[----:B------:R-:W3:Y:S01]  /*05d0*/  LDG.E R15, desc[UR8][R8.64+0x20] ;  /* 0x00002008080f7981 */ /* 0x000ee2000c1e1900 */
[----:B--2---:R-:W-:-:S03]  /*05e0*/  FFMA R24, R24, R26, R25 ;  /* 0x0000001a18187223 */ /* 0x004fc60000000019 */
[----:B------:R-:W2:Y:S01]  /*05f0*/  LDG.E R26, desc[UR8][R8.64+0x24] ;  /* 0x00002408081a7981 */ /* 0x000ea2000c1e1900 */
[----:B----4-:R-:W-:-:S03]  /*0600*/  FFMA R25, R13, R14, R24 ;  /* 0x0000000e0d197223 */ /* 0x010fc60000000018 */
[----:B------:R-:W2:Y:S04]  /*0610*/  LDG.E R24, desc[UR8][R10.64+0x24] ;  /* 0x000024080a187981 */ /* 0x000ea8000c1e1900 */
[----:B------:R-:W4:Y:S04]  /*0620*/  LDG.E R13, desc[UR8][R10.64+0x28] ;  /* 0x000028080a0d7981 */ /* 0x000f28000c1e1900 */
[----:B------:R-:W4:Y:S01]  /*0630*/  LDG.E R14, desc[UR8][R8.64+0x28] ;  /* 0x00002808080e7981 */ /* 0x000f22000c1e1900 */
[----:B---3--:R-:W-:-:S03]  /*0640*/  FFMA R25, R12, R15, R25 ;  /* 0x0000000f0c197223 */ /* 0x008fc60000000019 */
[----:B------:R-:W3:Y:S04]  /*0650*/  LDG.E R15, desc[UR8][R10.64+0x2c] ;  /* 0x00002c080a0f7981 */ /* 0x000ee8000c1e1900 */
[----:B------:R-:W3:Y:S01]  /*0660*/  LDG.E R12, desc[UR8][R8.64+0x2c] ;  /* 0x00002c08080c7981 */ /* 0x000ee2000c1e1900 */
[----:B--2---:R-:W-:-:S03]  /*0670*/  FFMA R24, R24, R26, R25 ;  /* 0x0000001a18187223 */ /* 0x004fc60000000019 */
[----:B------:R-:W2:Y:S04]  /*0680*/  LDG.E R26, desc[UR8][R10.64+0x34] ;  /* 0x000034080a1a7981 */ /* 0x000ea8000c1e1900 */
[----:B------:R-:W2:Y:S01]  /*0690*/  LDG.E R25, desc[UR8][R8.64+0x34] ;  /* 0x0000340808197981 */ /* 0x000ea2000c1e1900 */
[----:B----4-:R-:W-:-:S03]  /*06a0*/  FFMA R24, R13, R14, R24 ;  /* 0x0000000e0d187223 */ /* 0x010fc60000000018 */
[----:B------:R-:W4:Y:S04]  /*06b0*/  LDG.E R13, desc[UR8][R10.64+0x30] ;  /* 0x000030080a0d7981 */ /* 0x000f28000c1e1900 */
[----:B------:R-:W4:Y:S01]  /*06c0*/  LDG.E R14, desc[UR8][R8.64+0x30] ;  /* 0x00003008080e7981 */ /* 0x000f22000c1e1900 */
[----:B---3--:R-:W-:-:S03]  /*06d0*/  FFMA R24, R15, R12, R24 ;  /* 0x0000000c0f187223 */ /* 0x008fc60000000018 */
[----:B------:R-:W3:Y:S04]  /*06e0*/  LDG.E R12, desc[UR8][R10.64+0x38] ;  /* 0x000038080a0c7981 */ /* 0x000ee8000c1e1900 */
[----:B------:R-:W3:Y:S01]  /*06f0*/  LDG.E R15, desc[UR8][R8.64+0x38] ;  /* 0x00003808080f7981 */ /* 0x000ee2000c1e1900 */
[----:B------:R-:W-:-:S06]  /*0700*/  UIADD3 UR5, UPT, UPT, UR5, 0x10, URZ ;  /* 0x0000001005057890 */ /* 0x000fcc000fffe0ff */
[----:B------:R-:W-:Y:S01]  /*0710*/  ISETP.NE.AND P0, PT, R4, UR5, PT ;  /* 0x0000000504007c0c */ /* 0x000fe2000bf05270 */
[----:B----4-:R-:W-:-:S04]  /*0720*/  FFMA R13, R13, R14, R24 ;  /* 0x0000000e0d0d7223 */ /* 0x010fc80000000018 */
[----:B--2---:R-:W-:-:S04]  /*0730*/  FFMA R13, R26, R25, R13 ;  /* 0x000000191a0d7223 */ /* 0x004fc8000000000d */
[----:B---3--:R-:W-:-:S04]  /*0740*/  FFMA R13, R12, R15, R13 ;  /* 0x0000000f0c0d7223 */ /* 0x008fc8000000000d */
[----:B------:R-:W-:Y:S01]  /*0750*/  FFMA R13, R28, R27, R13 ;  /* 0x0000001b1c0d7223 */ /* 0x000fe2000000000d */
[----:B------:R-:W-:Y:S06]  /*0760*/  @P0 BRA `(.L_x_46) ;  /* 0xfffffffc001c0947 */ /* 0x000fec000383ffff */
[----:B------:R-:W-:-:S07]  /*0770*/  MOV R12, R4 ;  /* 0x00000004000c7202 */ /* 0x000fce0000000f00 */
.L_x_45:
[----:B------:R-:W-:-:S13]  /*0780*/  ISETP.NE.AND P0, PT, R20, RZ, PT ;  /* 0x000000ff1400720c */ /* 0x000fda0003f05270 */
[----:B------:R-:W-:Y:S05]  /*0790*/  @!P0 BRA `(.L_x_47) ;  /* 0x0000000400308947 */ /* 0x000fea0003800000 */
[----:B------:R-:W-:Y:S02]  /*07a0*/  ISETP.GE.U32.AND P0, PT, R19, 0x7, PT ;  /* 0x000000071300780c */ /* 0x000fe40003f06070 */
[----:B------:R-:W-:-:S11]  /*07b0*/  ISETP.NE.AND P1, PT, R18, RZ, PT ;  /* 0x000000ff1200720c */ /* 0x000fd60003f25270 */
        /* <DEDUP_REMOVED lines=12> */
[----:B------:R-:W5:Y:S04]  /*0880*/  LDG.E R28, desc[UR8][R8.64+0x18] ;  /* 0x00001808081c7981 */ /* 0x000f68000c1e1900 */
[----:B------:R-:W5:Y:S01]  /*0890*/  LDG.E R29, desc[UR8][R8.64+0x1c] ;  /* 0x00001c08081d7981 */ /* 0x000f62000c1e1900 */
[----:B--2---:R-:W-:-:S03]  /*08a0*/  FFMA R14, R14, R15, R13 ;  /* 0x0000000f0e0e7223 */ /* 0x004fc6000000000d */
[----:B------:R-:W2:Y:S04]  /*08b0*/  LDG.E R13, desc[UR8][R10.64+0x8] ;  /* 0x000008080a0d7981 */ /* 0x000ea8000c1e1900 */
[----:B------:R-:W2:Y:S01]  /*08c0*/  LDG.E R15, desc[UR8][R8.64+0x8] ;  /* 0x00000808080f7981 */ /* 0x000ea2000c1e1900 */
[----:B---3--:R-:W-:-:S03]  /*08d0*/  FFMA R14, R25, R24, R14 ;  /* 0x00000018190e7223 */ /* 0x008fc6000000000e */
[----:B------:R-:W3:Y:S04]  /*08e0*/  LDG.E R25, desc[UR8][R10.64+0xc] ;  /* 0x00000c080a197981 */ /* 0x000ee8000c1e1900 */
[----:B------:R-:W3:Y:S01]  /*08f0*/  LDG.E R24, desc[UR8][R8.64+0xc] ;  /* 0x00000c0808187981 */ /* 0x000ee2000c1e1900 */
[----:B--2---:R-:W-:-:S03]  /*0900*/  FFMA R14, R13, R15, R14 ;  /* 0x0000000f0d0e7223 */ /* 0x004fc6000000000e */
[----:B------:R-:W2:Y:S04]  /*0910*/  LDG.E R13, desc[UR8][R10.64+0x10] ;  /* 0x000010080a0d7981 */ /* 0x000ea8000c1e1900 */
[----:B------:R-:W5:Y:S01]  /*0920*/  LDG.E R15, desc[UR8][R10.64+0x1c] ;  /* 0x00001c080a0f7981 */ /* 0x000f62000c1e1900 */
[----:B---3--:R-:W-:-:S03]  /*0930*/  FFMA R26, R25, R24, R14 ;  /* 0x00000018191a7223 */ /* 0x008fc6000000000e */
[----:B------:R-:W2:Y:S04]  /*0940*/  LDG.E R25, desc[UR8][R8.64+0x10] ;  /* 0x0000100808197981 */ /* 0x000ea8000c1e1900 */
[----:B------:R-:W4:Y:S04]  /*0950*/  LDG.E R24, desc[UR8][R10.64+0x14] ;  /* 0x000014080a187981 */ /* 0x000f28000c1e1900 */
[----:B------:R-:W5:Y:S01]  /*0960*/  LDG.E R14, desc[UR8][R10.64+0x18] ;  /* 0x000018080a0e7981 */ /* 0x000f62000c1e1900 */
[----:B------:R-:W-:Y:S01]  /*0970*/  IADD3 R12, PT, PT, R12, 0x8, RZ ;  /* 0x000000080c0c7810 */ /* 0x000fe20007ffe0ff */
[----:B--2---:R-:W-:-:S04]  /*0980*/  FFMA R13, R13, R25, R26 ;  /* 0x000000190d0d7223 */ /* 0x004fc8000000001a */
[----:B----4-:R-:W-:-:S04]  /*0990*/  FFMA R13, R24, R27, R13 ;  /* 0x0000001b180d7223 */ /* 0x010fc8000000000d */
[----:B-----5:R-:W-:-:S04]  /*09a0*/  FFMA R14, R14, R28, R13 ;  /* 0x0000001c0e0e7223 */ /* 0x020fc8000000000d */
[----:B------:R-:W-:-:S07]  /*09b0*/  FFMA R13, R15, R29, R14 ;  /* 0x0000001d0f0d7223 */ /* 0x000fce000000000e */
.L_x_48:
        /* <DEDUP_REMOVED lines=18> */
[----:B------:R-:W-:Y:S01]  /*0ae0*/  IADD3 R12, PT, PT, R12, 0x4, RZ ;  /* 0x000000040c0c7810 */ /* 0x000fe20007ffe0ff */
[----:B--2---:R-:W-:-:S04]  /*0af0*/  FFMA R25, R26, R25, R13 ;  /* 0x000000191a197223 */ /* 0x004fc8000000000d */
[----:B---3--:R-:W-:-:S04]  /*0b00*/  FFMA R25, R24, R27, R25 ;  /* 0x0000001b18197223 */ /* 0x008fc80000000019 */
[----:B----4-:R-:W-:-:S04]  /*0b10*/  FFMA R14, R14, R28, R25 ;  /* 0x0000001c0e0e7223 */ /* 0x010fc80000000019 */
[----:B-----5:R-:W-:-:S07]  /*0b20*/  FFMA R13, R15, R29, R14 ;  /* 0x0000001d0f0d7223 */ /* 0x020fce000000000e */
.L_x_49:
[----:B------:R-:W-:Y:S05]  /*0b30*/  @!P1 BRA `(.L_x_47) ;  /* 0x0000000000489947 */ /* 0x000fea0003800000 */
[----:B------:R-:W0:Y:S01]  /*0b40*/  LDC.64 R10, c[0x0][0x380] ;  /* 0x0000e000ff0a7b82 */ /* 0x000e220000000a00 */
[-C--:B------:R-:W-:Y:S02]  /*0b50*/  IADD3 R15, PT, PT, R21, R12.reuse, RZ ;  /* 0x0000000c150f7210 */ /* 0x080fe40007ffe0ff */
[----:B------:R-:W-:-:S05]  /*0b60*/  IADD3 R25, PT, PT, R0, R12, RZ ;  /* 0x0000000c00197210 */ /* 0x000fca0007ffe0ff */
[----:B------:R-:W1:Y:S01]  /*0b70*/  LDC.64 R8, c[0x0][0x388] ;  /* 0x0000e200ff087b82 */ /* 0x000e620000000a00 */
[----:B0-----:R-:W-:-:S05]  /*0b80*/  IMAD.WIDE R10, R15, 0x4, R10 ;  /* 0x000000040f0a7825 */ /* 0x001fca00078e020a */
[----:B------:R-:W2:Y:S01]  /*0b90*/  LDG.E R0, desc[UR8][R10.64] ;  /* 0x000000080a007981 */ /* 0x000ea2000c1e1900 */
[----:B-1----:R-:W-:-:S05]  /*0ba0*/  IMAD.WIDE R8, R25, 0x4, R8 ;  /* 0x0000000419087825 */ /* 0x002fca00078e0208 */
        /* <DEDUP_REMOVED lines=11> */
.L_x_47:
[----:B------:R-:W0:Y:S08]  /*0c60*/  MUFU.RCP R0, R23 ;  /* 0x0000001700007308 */ /* 0x000e300000001000 */
[----:B------:R-:W1:Y:S01]  /*0c70*/  FCHK P0, R13, R23 ;  /* 0x000000170d007302 */ /* 0x000e620000000000 */
[----:B0-----:R-:W-:-:S04]  /*0c80*/  FFMA R9, -R23, R0, 1 ;  /* 0x3f80000017097423 */ /* 0x001fc80000000100 */
[----:B------:R-:W-:-:S04]  /*0c90*/  FFMA R0, R0, R9, R0 ;  /* 0x0000000900007223 */ /* 0x000fc80000000000 */
[----:B------:R-:W-:-:S04]  /*0ca0*/  FFMA R8, R0, R13, RZ ;  /* 0x0000000d00087223 */ /* 0x000fc800000000ff */
[----:B------:R-:W-:-:S04]  /*0cb0*/  FFMA R9, -R23, R8, R13 ;  /* 0x0000000817097223 */ /* 0x000fc8000000010d */
[----:B------:R-:W-:Y:S01]  /*0cc0*/  FFMA R0, R0, R9, R8 ;  /* 0x0000000900007223 */ /* 0x000fe20000000008 */
[----:B-1----:R-:W-:Y:S06]  /*0cd0*/  @!P0 BRA `(.L_x_50) ;  /* 0x00000000000c8947 */ /* 0x002fec0003800000 */
[----:B------:R-:W-:Y:S02]  /*0ce0*/  MOV R0, R23 ;  /* 0x0000001700007202 */ /* 0x000fe40000000f00 */
[----:B------:R-:W-:-:S07]  /*0cf0*/  MOV R8, 0xd10 ;  /* 0x00000d1000087802 */ /* 0x000fce0000000f00 */
[----:B------:R-:W-:Y:S05]  /*0d00*/  CALL.REL.NOINC `($__internal_3_$__cuda_sm3x_div_rn_noftz_f32_slowpath) ;  /* 0x0000002400b87944 */ /* 0x000fea0003c00000 */
.L_x_50:
[----:B------:R-:W-:Y:S01]  /*0d10*/  HFMA2 R9, -RZ, RZ, 0.96630859375, -0.0022525787353515625 ;  /* 0x3bbb989dff097431 */ /* 0x000fe200000001ff */
[----:B------:R-:W-:Y:S02]  /*0d20*/  FMNMX R2, R2, R0, !PT ;  /* 0x0000000002027209 */ /* 0x000fe40007800000 */
[----:B------:R-:W-:-:S03]  /*0d30*/  MOV R11, 0x437c0000 ;  /* 0x437c0000000b7802 */ /* 0x000fc60000000f00 */
[----:B------:R-:W-:-:S04]  /*0d40*/  FADD R0, -R2, R0 ;  /* 0x0000000002007221 */ /* 0x000fc80000000100 */
[----:B------:R-:W-:-:S04]  /*0d50*/  FFMA.SAT R8, R0, R9, 0.5 ;  /* 0x3f00000000087423 */ /* 0x000fc80000002009 */
[----:B------:R-:W-:-:S04]  /*0d60*/  FFMA.RM R8, R8, R11, 12582913 ;  /* 0x4b40000108087423 */ /* 0x000fc8000000400b */
[C---:B------:R-:W-:Y:S01]  /*0d70*/  FADD R9, R8.reuse, -12583039 ;  /* 0xcb40007f08097421 */ /* 0x040fe20000000000 */
[----:B------:R-:W-:-:S03]  /*0d80*/  SHF.L.U32 R8, R8, 0x17, RZ ;  /* 0x0000001708087819 */ /* 0x000fc600000006ff */
[----:B------:R-:W-:-:S04]  /*0d90*/  FFMA R9, R0, 1.4426950216293334961, -R9 ;  /* 0x3fb8aa3b00097823 */ /* 0x000fc80000000809 */
[----:B------:R-:W-:-:S06]  /*0da0*/  FFMA R9, R0, 1.925963033500011079e-08, R9 ;  /* 0x32a5706000097823 */ /* 0x000fcc0000000009 */
[----:B------:R-:W0:Y:S02]  /*0db0*/  MUFU.EX2 R9, R9 ;  /* 0x0000000900097308 */ /* 0x000e240000000800 */
[----:B0-----:R-:W-:-:S07]  /*0dc0*/  FFMA R5, R8, R9, R5 ;  /* 0x0000000908057223 */ /* 0x001fce0000000005 */
.L_x_44:
[----:B------:R-:W-:-:S06]  /*0dd0*/  UIADD3 UR4, UPT, UPT, UR4, 0x1, URZ ;  /* 0x0000000104047890 */ /* 0x000fcc000fffe0ff */
[----:B------:R-:W-:-:S13]  /*0de0*/  ISETP.NE.AND P0, PT, R6, UR4, PT ;  /* 0x0000000406007c0c */ /* 0x000fda000bf05270 */
[----:B------:R-:W-:Y:S05]  /*0df0*/  @P0 BRA `(.L_x_43) ;  /* 0xfffffff4003c0947 */ /* 0x000fea000383ffff */
.L_x_41:
[----:B------:R-:W-:-:S13]  /*0e00*/  ISETP.GE.AND P0, PT, R6, 0x1, PT ;  /* 0x000000010600780c */ /* 0x000fda0003f06270 */
[----:B------:R-:W-:Y:S05]  /*0e10*/  @!P0 EXIT ;  /* 0x000000000000894d */ /* 0x000fea0003800000 */
[----:B------:R-:W0:Y:S02]  /*0e20*/  LDC.64 R8, c[0x0][0x3b8] ;  /* 0x0000ee00ff087b82 */ /* 0x000e240000000a00 */
[----:B0-----:R-:W-:Y:S01]  /*0e30*/  ISETP.GE.AND P0, PT, R8, 0x1, PT ;  /* 0x000000010800780c */ /* 0x001fe20003f06270 */
[----:B------:R-:W-:-:S04]  /*0e40*/  IMAD R4, R17, R9, RZ ;  /* 0x0000000911047224 */ /* 0x000fc800078e02ff */
[----:B------:R-:W-:-:S08]  /*0e50*/  IMAD R3, R9, UR6, R4 ;  /* 0x0000000609037c24 */ /* 0x000fd0000f8e0204 */
[----:B------:R-:W-:Y:S05]  /*0e60*/  @!P0 BRA `(.L_x_51) ;  /* 0x0000001400b08947 */ /* 0x000fea0003800000 */
[----:B------:R-:W-:-:S13]  /*0e70*/  ISETP.GE.AND P0, PT, R9, 0x1, PT ;  /* 0x000000010900780c */ /* 0x000fda0003f06270 */
[----:B------:R-:W-:Y:S05]  /*0e80*/  @!P0 EXIT ;  /* 0x000000000000894d */ /* 0x000fea0003800000 */
[----:B------:R-:W-:Y:S01]  /*0e90*/  IMAD R17, R17, R8, RZ ;  /* 0x0000000811117224 */ /* 0x000fe200078e02ff */
[C---:B------:R-:W-:Y:S01]  /*0ea0*/  LOP3.LUT R16, R9.reuse, 0xf, RZ, 0xc0, !PT ;  /* 0x0000000f09107812 */ /* 0x040fe200078ec0ff */
[----:B------:R-:W-:Y:S01]  /*0eb0*/  UMOV UR4, URZ ;  /* 0x000000ff00047c82 */ /* 0x000fe20008000000 */
[----:B------:R-:W-:Y:S01]  /*0ec0*/  LOP3.LUT R20, R9, 0x7, RZ, 0xc0, !PT ;  /* 0x0000000709147812 */ /* 0x000fe200078ec0ff */
[C---:B------:R-:W-:Y:S01]  /*0ed0*/  IMAD R21, R8.reuse, UR6, R17 ;  /* 0x0000000608157c24 */ /* 0x040fe2000f8e0211 */
[C---:B------:R-:W-:Y:S02]  /*0ee0*/  LOP3.LUT R19, R8.reuse, 0xf, RZ, 0xc0, !PT ;  /* 0x0000000f08137812 */ /* 0x040fe400078ec0ff */
[----:B------:R-:W-:-:S07]  /*0ef0*/  LOP3.LUT R18, R8, 0x7, RZ, 0xc0, !PT ;  /* 0x0000000708127812 */ /* 0x000fce00078ec0ff */
.L_x_66:
[----:B01-3--:R-:W0:Y:S01]  /*0f00*/  LDC.64 R22, c[0x0][0x3a0] ;  /* 0x0000e800ff167b82 */ /* 0x00be220000000a00 */
[----:B--2-4-:R-:W-:Y:S01]  /*0f10*/  IADD3 R9, PT, PT, R7, UR4, RZ ;  /* 0x0000000407097c10 */ /* 0x014fe2000fffe0ff */
[----:B------:R-:W1:Y:S04]  /*0f20*/  LDCU UR5, c[0x0][0x3b4] ;  /* 0x00007680ff0577ac */ /* 0x000e680008000800 */
[----:B0-----:R-:W-:-:S06]  /*0f30*/  IMAD.WIDE R22, R9, 0x4, R22 ;  /* 0x0000000409167825 */ /* 0x001fcc00078e0216 */
[----:B------:R-:W1:Y:S02]  /*0f40*/  LDG.E R22, desc[UR8][R22.64] ;  /* 0x0000000816167981 */ /* 0x000e64000c1e1900 */
[----:B-1----:R-:W-:-:S04]  /*0f50*/  ISETP.GE.AND P0, PT, R22, UR5, PT ;  /* 0x0000000516007c0c */ /* 0x002fc8000bf06270 */
[----:B------:R-:W-:-:S13]  /*0f60*/  ISETP.LT.OR P0, PT, R22, RZ, P0 ;  /* 0x000000ff1600720c */ /* 0x000fda0000701670 */
[----:B------:R-:W-:Y:S05]  /*0f70*/  @P0 BRA `(.L_x_52) ;  /* 0x0000001400580947 */ /* 0x000fea0003800000 */
[----:B------:R-:W0:Y:S01]  /*0f80*/  LDC R0, c[0x0][0x3b8] ;  /* 0x0000ee00ff007b82 */ /* 0x000e220000000800 */
[----:B------:R-:W-:Y:S01]  /*0f90*/  HFMA2 R15, -RZ, RZ, 0, 0 ;  /* 0x00000000ff0f7431 */ /* 0x000fe200000001ff */
[----:B------:R-:W-:Y:S02]  /*0fa0*/  MOV R13, RZ ;  /* 0x000000ff000d7202 */ /* 0x000fe40000000f00 */
[----:B0-----:R-:W-:Y:S01]  /*0fb0*/  ISETP.GE.U32.AND P0, PT, R0, 0x10, PT ;  /* 0x000000100000780c */ /* 0x001fe20003f06070 */
[----:B------:R-:W-:-:S12]  /*0fc0*/  IMAD R12, R22, R0, R17 ;  /* 0x00000000160c7224 */ /* 0x000fd800078e0211 */
[----:B------:R-:W-:Y:S05]  /*0fd0*/  @!P0 BRA `(.L_x_53) ;  /* 0x0000000000fc8947 */ /* 0x000fea0003800000 */
[----:B------:R-:W-:Y:S02]  /*0fe0*/  LOP3.LUT R14, R0, 0x7ffffff0, RZ, 0xc0, !PT ;  /* 0x7ffffff0000e7812 */ /* 0x000fe400078ec0ff */
[----:B------:R-:W-:Y:S02]  /*0ff0*/  MOV R15, RZ ;  /* 0x000000ff000f7202 */ /* 0x000fe40000000f00 */
[----:B------:R-:W-:Y:S02]  /*1000*/  MOV R13, R12 ;  /* 0x0000000c000d7202 */ /* 0x000fe40000000f00 */
[----:B------:R-:W-:Y:S02]  /*1010*/  MOV R23, R21 ;  /* 0x0000001500177202 */ /* 0x000fe40000000f00 */
[----:B------:R-:W-:-:S07]  /*1020*/  IADD3 R24, PT, PT, -R14, RZ, RZ ;  /* 0x000000ff0e187210 */ /* 0x000fce0007ffe1ff */
.L_x_54:
[----:B------:R-:W0:Y:S08]  /*1030*/  LDC.64 R10, c[0x0][0x380] ;  /* 0x0000e000ff0a7b82 */ /* 0x000e300000000a00 */
[----:B------:R-:W1:Y:S01]  /*1040*/  LDC.64 R8, c[0x0][0x388] ;  /* 0x0000e200ff087b82 */ /* 0x000e620000000a00 */
[----:B0-----:R-:W-:-:S05]  /*1050*/  IMAD.WIDE R10, R23, 0x4, R10 ;  /* 0x00000004170a7825 */ /* 0x001fca00078e020a */
[----:B------:R-:W2:Y:S01]  /*1060*/  LDG.E R26, desc[UR8][R10.64] ;  /* 0x000000080a1a7981 */ /* 0x000ea2000c1e1900 */
[----:B-1----:R-:W-:-:S03]  /*1070*/  IMAD.WIDE R8, R13, 0x4, R8 ;  /* 0x000000040d087825 */ /* 0x002fc600078e0208 */
[----:B------:R-:W3:Y:S04]  /*1080*/  LDG.E R28, desc[UR8][R10.64+0x4] ;  /* 0x000004080a1c7981 */ /* 0x000ee8000c1e1900 */
[----:B------:R-:W2:Y:S04]  /*1090*/  LDG.E R25, desc[UR8][R8.64] ;  /* 0x0000000808197981 */ /* 0x000ea8000c1e1900 */
[----:B------:R-:W3:Y:S01]  /*10a0*/  LDG.E R27, desc[UR8][R8.64+0x4] ;  /* 0x00000408081b7981 */ /* 0x000ee2000c1e1900 */
        /* <DEDUP_REMOVED lines=36> */
[----:B------:R-:W-:Y:S01]  /*12f0*/  IADD3 R24, PT, PT, R24, 0x10, RZ ;  /* 0x0000001018187810 */ /* 0x000fe20007ffe0ff */
[----:B--2---:R-:W-:Y:S02]  /*1300*/  FFMA R15, R26, R25, R15 ;  /* 0x000000191a0f7223 */ /* 0x004fe4000000000f */
[----:B------:R-:W2:Y:S04]  /*1310*/  LDG.E R26, desc[UR8][R10.64+0x38] ;  /* 0x000038080a1a7981 */ /* 0x000ea8000c1e1900 */
[----:B------:R-:W2:Y:S01]  /*1320*/  LDG.E R25, desc[UR8][R8.64+0x38] ;  /* 0x0000380808197981 */ /* 0x000ea2000c1e1900 */
[----:B---3--:R-:W-:-:S03]  /*1330*/  FFMA R15, R28, R27, R15 ;  /* 0x0000001b1c0f7223 */ /* 0x008fc6000000000f */
[----:B------:R-:W3:Y:S04]  /*1340*/  LDG.E R28, desc[UR8][R10.64+0x3c] ;  /* 0x00003c080a1c7981 */ /* 0x000ee8000c1e1900 */
[----:B------:R-:W3:Y:S01]  /*1350*/  LDG.E R27, desc[UR8][R8.64+0x3c] ;  /* 0x00003c08081b7981 */ /* 0x000ee2000c1e1900 */
[----:B------:R-:W-:Y:S02]  /*1360*/  ISETP.NE.AND P0, PT, R24, RZ, PT ;  /* 0x000000ff1800720c */ /* 0x000fe40003f05270 */
[----:B------:R-:W-:Y:S02]  /*1370*/  IADD3 R23, PT, PT, R23, 0x10, RZ ;  /* 0x0000001017177810 */ /* 0x000fe40007ffe0ff */
[----:B------:R-:W-:Y:S01]  /*1380*/  IADD3 R13, PT, PT, R13, 0x10, RZ ;  /* 0x000000100d0d7810 */ /* 0x000fe20007ffe0ff */
[----:B--2---:R-:W-:-:S04]  /*1390*/  FFMA R15, R26, R25, R15 ;  /* 0x000000191a0f7223 */ /* 0x004fc8000000000f */
[----:B---3--:R-:W-:-:S04]  /*13a0*/  FFMA R15, R28, R27, R15 ;  /* 0x0000001b1c0f7223 */ /* 0x008fc8000000000f */
[----:B------:R-:W-:Y:S05]  /*13b0*/  @P0 BRA `(.L_x_54) ;  /* 0xfffffffc001c0947 */ /* 0x000fea000383ffff */
[----:B------:R-:W-:-:S07]  /*13c0*/  MOV R13, R14 ;  /* 0x0000000e000d7202 */ /* 0x000fce0000000f00 */
.L_x_53:
[----:B------:R-:W-:-:S13]  /*13d0*/  ISETP.NE.AND P0, PT, R19, RZ, PT ;  /* 0x000000ff1300720c */ /* 0x000fda0003f05270 */
[----:B------:R-:W-:Y:S05]  /*13e0*/  @!P0 BRA `(.L_x_55) ;  /* 0x0000000400388947 */ /* 0x000fea0003800000 */
[----:B------:R-:W-:Y:S02]  /*13f0*/  IADD3 R8, PT, PT, R19, -0x1, RZ ;  /* 0xffffffff13087810 */ /* 0x000fe40007ffe0ff */
[----:B------:R-:W-:Y:S02]  /*1400*/  ISETP.NE.AND P1, PT, R18, RZ, PT ;  /* 0x000000ff1200720c */ /* 0x000fe40003f25270 */
        /* <DEDUP_REMOVED lines=23> */
[----:B------:R-:W4:Y:S04]  /*1580*/  LDG.E R14, desc[UR8][R10.64+0x10] ;  /* 0x000010080a0e7981 */ /* 0x000f28000c1e1900 */
[----:B------:R-:W2:Y:S01]  /*1590*/  LDG.E R23, desc[UR8][R10.64+0x1c] ;  /* 0x00001c080a177981 */ /* 0x000ea2000c1e1900 */
[----:B---3--:R-:W-:-:S03]  /*15a0*/  FFMA R25, R24, R25, R15 ;  /* 0x0000001918197223 */ /* 0x008fc6000000000f */
[----:B------:R-:W5:Y:S04]  /*15b0*/  LDG.E R24, desc[UR8][R10.64+0x14] ;  /* 0x000014080a187981 */ /* 0x000f68000c1e1900 */
[----:B------:R-:W3:Y:S01]  /*15c0*/  LDG.E R15, desc[UR8][R10.64+0x18] ;  /* 0x000018080a0f7981 */ /* 0x000ee2000c1e1900 */
[----:B------:R-:W-:Y:S01]  /*15d0*/  IADD3 R13, PT, PT, R13, 0x8, RZ ;  /* 0x000000080d0d7810 */ /* 0x000fe20007ffe0ff */
[----:B----4-:R-:W-:-:S04]  /*15e0*/  FFMA R25, R14, R26, R25 ;  /* 0x0000001a0e197223 */ /* 0x010fc80000000019 */
[----:B-----5:R-:W-:-:S04]  /*15f0*/  FFMA R24, R24, R27, R25 ;  /* 0x0000001b18187223 */ /* 0x020fc80000000019 */
[----:B---3--:R-:W-:-:S04]  /*1600*/  FFMA R24, R15, R28, R24 ;  /* 0x0000001c0f187223 */ /* 0x008fc80000000018 */
[----:B--2---:R-:W-:-:S07]  /*1610*/  FFMA R15, R23, R29, R24 ;  /* 0x0000001d170f7223 */ /* 0x004fce0000000018 */
.L_x_56:
[----:B------:R-:W-:Y:S05]  /*1620*/  @!P1 BRA `(.L_x_55) ;  /* 0x0000000000a89947 */ /* 0x000fea0003800000 */
[----:B------:R-:W-:-:S04]  /*1630*/  IADD3 R8, PT, PT, R18, -0x1, RZ ;  /* 0xffffffff12087810 */ /* 0x000fc80007ffe0ff */
        /* <DEDUP_REMOVED lines=21> */
.L_x_57:
[----:B------:R-:W-:-:S13]  /*1790*/  LOP3.LUT P0, R14, R0, 0x3, RZ, 0xc0, !PT ;  /* 0x00000003000e7812 */ /* 0x000fda000780c0ff */
        /* <DEDUP_REMOVED lines=19> */
.L_x_55:
[----:B------:R-:W-:Y:S01]  /*18d0*/  I2FP.F32.U32 R11, R0 ;  /* 0x00000000000b7245 */ /* 0x000fe20000201000 */
[----:B------:R-:W0:Y:S01]  /*18e0*/  LDCU UR5, c[0x0][0x3bc] ;  /* 0x00007780ff0577ac */ /* 0x000e220008000800 */
[----:B------:R-:W-:Y:S02]  /*18f0*/  FADD R13, R15, -R2 ;  /* 0x800000020f0d7221 */ /* 0x000fe40000000000 */
[----:B------:R-:W-:Y:S01]  /*1900*/  IADD3 R8, PT, PT, R11, -0xd000000, RZ ;  /* 0xf30000000b087810 */ /* 0x000fe20007ffe0ff */
[----:B------:R1:W2:Y:S03]  /*1910*/  MUFU.RSQ R0, R11 ;  /* 0x0000000b00007308 */ /* 0x0002a60000001400 */
[----:B------:R-:W-:Y:S01]  /*1920*/  ISETP.GT.U32.AND P0, PT, R8, 0x727fffff, PT ;  /* 0x727fffff0800780c */ /* 0x000fe20003f04070 */
[----:B0-----:R-:W-:-:S12]  /*1930*/  UISETP.GE.U32.AND UP0, UPT, UR5, 0x10, UPT ;  /* 0x000000100500788c */ /* 0x001fd8000bf06070 */
[----:B-1----:R-:W-:Y:S05]  /*1940*/  @!P0 BRA `(.L_x_58) ;  /* 0x0000000000108947 */ /* 0x002fea0003800000 */
[----:B--2---:R-:W-:-:S07]  /*1950*/  MOV R0, 0x1970 ;  /* 0x0000197000007802 */ /* 0x004fce0000000f00 */
[----:B------:R-:W-:Y:S05]  /*1960*/  CALL.REL.NOINC `($__internal_2_$__cuda_sm20_sqrt_rn_f32_slowpath) ;  /* 0x0000001800447944 */ /* 0x000fea0003c00000 */
[----:B------:R-:W-:Y:S01]  /*1970*/  MOV R0, R8 ;  /* 0x0000000800007202 */ /* 0x000fe20000000f00 */
[----:B------:R-:W-:Y:S06]  /*1980*/  BRA `(.L_x_59) ;  /* 0x0000000000107947 */ /* 0x000fec0003800000 */
.L_x_58:
[----:B--2---:R-:W-:Y:S01]  /*1990*/  FMUL.FTZ R8, R11, R0 ;  /* 0x000000000b087220 */ /* 0x004fe20000410000 */
[----:B------:R-:W-:-:S03]  /*19a0*/  FMUL.FTZ R0, R0, 0.5 ;  /* 0x3f00000000007820 */ /* 0x000fc60000410000 */
[----:B------:R-:W-:-:S04]  /*19b0*/  FFMA R11, -R8, R8, R11 ;  /* 0x00000008080b7223 */ /* 0x000fc8000000010b */
[----:B------:R-:W-:-:S07]  /*19c0*/  FFMA R0, R11, R0, R8 ;  /* 0x000000000b007223 */ /* 0x000fce0000000008 */
.L_x_59:
        /* <DEDUP_REMOVED lines=8> */
[----:B------:R-:W-:-:S07]  /*1a50*/  MOV R8, 0x1a70 ;  /* 0x00001a7000087802 */ /* 0x000fce0000000f00 */
[----:B------:R-:W-:Y:S05]  /*1a60*/  CALL.REL.NOINC `($__internal_3_$__cuda_sm3x_div_rn_noftz_f32_slowpath) ;  /* 0x0000001800607944 */ /* 0x000fea0003c00000 */
[----:B------:R-:W-:-:S07]  /*1a70*/  MOV R8, R0 ;  /* 0x0000000000087202 */ /* 0x000fce0000000f00 */
.L_x_60:
[----:B------:R-:W-:Y:S01]  /*1a80*/  HFMA2 R9, -RZ, RZ, 0.96630859375, -0.0022525787353515625 ;  /* 0x3bbb989dff097431 */ /* 0x000fe200000001ff */
[----:B------:R-:W-:Y:S01]  /*1a90*/  MOV R11, 0x437c0000 ;  /* 0x437c0000000b7802 */ /* 0x000fe20000000f00 */
[----:B------:R-:W0:Y:S03]  /*1aa0*/  MUFU.RCP R10, R5 ;  /* 0x00000005000a7308 */ /* 0x000e260000001000 */
[----:B------:R-:W-:-:S04]  /*1ab0*/  FFMA.SAT R0, R8, R9, 0.5 ;  /* 0x3f00000008007423 */ /* 0x000fc80000002009 */
[----:B------:R-:W-:-:S04]  /*1ac0*/  FFMA.RM R0, R0, R11, 12582913 ;  /* 0x4b40000100007423 */ /* 0x000fc8000000400b */
[C---:B------:R-:W-:Y:S01]  /*1ad0*/  FADD R9, R0.reuse, -12583039 ;  /* 0xcb40007f00097421 */ /* 0x040fe20000000000 */
[----:B------:R-:W-:Y:S01]  /*1ae0*/  SHF.L.U32 R13, R0, 0x17, RZ ;  /* 0x00000017000d7819 */ /* 0x000fe200000006ff */
[----:B0-----:R-:W-:Y:S02]  /*1af0*/  FFMA R11, R10, -R5, 1 ;  /* 0x3f8000000a0b7423 */ /* 0x001fe40000000805 */
[----:B------:R-:W-:Y:S02]  /*1b00*/  FFMA R9, R8, 1.4426950216293334961, -R9 ;  /* 0x3fb8aa3b08097823 */ /* 0x000fe40000000809 */
[----:B------:R-:W-:Y:S02]  /*1b10*/  FFMA R0, R10, R11, R10 ;  /* 0x0000000b0a007223 */ /* 0x000fe4000000000a */
[----:B------:R-:W-:-:S04]  /*1b20*/  FFMA R9, R8, 1.925963033500011079e-08, R9 ;  /* 0x32a5706008097823 */ /* 0x000fc80000000009 */
[----:B------:R-:W0:Y:S02]  /*1b30*/  MUFU.EX2 R8, R9 ;  /* 0x0000000900087308 */ /* 0x000e240000000800 */
[----:B0-----:R-:W-:-:S06]  /*1b40*/  FMUL R13, R13, R8 ;  /* 0x000000080d0d7220 */ /* 0x001fcc0000400000 */
[----:B------:R-:W0:Y:S01]  /*1b50*/  FCHK P0, R13, R5 ;  /* 0x000000050d007302 */ /* 0x000e220000000000 */
[----:B------:R-:W-:-:S04]  /*1b60*/  FFMA R8, R13, R0, RZ ;  /* 0x000000000d087223 */ /* 0x000fc800000000ff */
[----:B------:R-:W-:-:S04]  /*1b70*/  FFMA R11, R8, -R5, R13 ;  /* 0x80000005080b7223 */ /* 0x000fc8000000000d */
[----:B------:R-:W-:Y:S01]  /*1b80*/  FFMA R0, R0, R11, R8 ;  /* 0x0000000b00007223 */ /* 0x000fe20000000008 */
[----:B0-----:R-:W-:Y:S06]  /*1b90*/  @!P0 BRA `(.L_x_61) ;  /* 0x00000000000c8947 */ /* 0x001fec0003800000 */
[----:B------:R-:W-:Y:S02]  /*1ba0*/  MOV R0, R5 ;  /* 0x0000000500007202 */ /* 0x000fe40000000f00 */
[----:B------:R-:W-:-:S07]  /*1bb0*/  MOV R8, 0x1bd0 ;  /* 0x00001bd000087802 */ /* 0x000fce0000000f00 */
[----:B------:R-:W-:Y:S05]  /*1bc0*/  CALL.REL.NOINC `($__internal_3_$__cuda_sm3x_div_rn_noftz_f32_slowpath) ;  /* 0x0000001800087944 */ /* 0x000fea0003c00000 */
.L_x_61:
[----:B------:R-:W0:Y:S01]  /*1bd0*/  LDCU UR7, c[0x0][0x3bc] ;  /* 0x00007780ff0777ac */ /* 0x000e220008000800 */
[----:B------:R-:W-:Y:S01]  /*1be0*/  UMOV UR5, URZ ;  /* 0x000000ff00057c82 */ /* 0x000fe20008000000 */
[----:B0-----:R-:W-:Y:S01]  /*1bf0*/  IMAD R22, R22, UR7, R4 ;  /* 0x0000000716167c24 */ /* 0x001fe2000f8e0204 */
[----:B------:R-:W-:Y:S06]  /*1c00*/  BRA.U !UP0, `(.L_x_62) ;  /* 0x0000000108f07547 */ /* 0x000fec000b800000 */
[----:B------:R-:W-:-:S05]  /*1c10*/  UMOV UR5, URZ ;  /* 0x000000ff00057c82 */ /* 0x000fca0008000000 */
.L_x_63:
[----:B------:R-:W0:Y:S01]  /*1c20*/  LDC.64 R10, c[0x0][0x390] ;  /* 0x0000e400ff0a7b82 */ /* 0x000e220000000a00 */
[----:B-1----:R-:W-:-:S05]  /*1c30*/  IADD3 R9, PT, PT, R22, UR5, RZ ;  /* 0x0000000516097c10 */ /* 0x002fca000fffe0ff */
[----:B0-----:R-:W-:Y:S02]  /*1c40*/  IMAD.WIDE R10, R9, 0x4, R10 ;  /* 0x00000004090a7825 */ /* 0x001fe400078e020a */
[----:B------:R-:W0:Y:S03]  /*1c50*/  LDC.64 R8, c[0x0][0x398] ;  /* 0x0000e600ff087b82 */ /* 0x000e260000000a00 */
[----:B------:R-:W2:Y:S01]  /*1c60*/  LDG.E R13, desc[UR8][R10.64] ;  /* 0x000000080a0d7981 */ /* 0x000ea2000c1e1900 */
[----:B------:R-:W-:-:S05]  /*1c70*/  IADD3 R15, PT, PT, R3, UR5, RZ ;  /* 0x00000005030f7c10 */ /* 0x000fca000fffe0ff */
[----:B0-----:R-:W-:-:S04]  /*1c80*/  IMAD.WIDE R8, R15, 0x4, R8 ;  /* 0x000000040f087825 */ /* 0x001fc800078e0208 */
[----:B--2---:R-:W-:-:S05]  /*1c90*/  FMUL R13, R13, R0 ;  /* 0x000000000d0d7220 */ /* 0x004fca0000400000 */
[----:B------:R0:W-:Y:S04]  /*1ca0*/  REDG.E.ADD.F32.FTZ.RN.STRONG.GPU desc[UR8][R8.64], R13 ;  /* 0x0000000d080079a6 */ /* 0x0001e8000c12f308 */
[----:B------:R-:W2:Y:S02]  /*1cb0*/  LDG.E R15, desc[UR8][R10.64+0x4] ;  /* 0x000004080a0f7981 */ /* 0x000ea4000c1e1900 */
[----:B--2---:R-:W-:-:S05]  /*1cc0*/  FMUL R15, R15, R0 ;  /* 0x000000000f0f7220 */ /* 0x004fca0000400000 */
[----:B------:R1:W-:Y:S04]  /*1cd0*/  REDG.E.ADD.F32.FTZ.RN.STRONG.GPU desc[UR8][R8.64+0x4], R15 ;  /* 0x0000040f080079a6 */ /* 0x0003e8000c12f308 */
[----:B------:R-:W2:Y:S02]  /*1ce0*/  LDG.E R23, desc[UR8][R10.64+0x8] ;  /* 0x000008080a177981 */ /* 0x000ea4000c1e1900 */
[----:B--2---:R-:W-:-:S05]  /*1cf0*/  FMUL R23, R23, R0 ;  /* 0x0000000017177220 */ /* 0x004fca0000400000 */
[----:B------:R2:W-:Y:S04]  /*1d00*/  REDG.E.ADD.F32.FTZ.RN.STRONG.GPU desc[UR8][R8.64+0x8], R23 ;  /* 0x00000817080079a6 */ /* 0x0005e8000c12f308 */
[----:B------:R-:W3:Y:S02]  /*1d10*/  LDG.E R25, desc[UR8][R10.64+0xc] ;  /* 0x00000c080a197981 */ /* 0x000ee4000c1e1900 */
[----:B---3--:R-:W-:-:S05]  /*1d20*/  FMUL R25, R25, R0 ;  /* 0x0000000019197220 */ /* 0x008fca0000400000 */
[----:B------:R3:W-:Y:S04]  /*1d30*/  REDG.E.ADD.F32.FTZ.RN.STRONG.GPU desc[UR8][R8.64+0xc], R25 ;  /* 0x00000c19080079a6 */ /* 0x0007e8000c12f308 */
[----:B------:R-:W4:Y:S02]  /*1d40*/  LDG.E R27, desc[UR8][R10.64+0x10] ;  /* 0x000010080a1b7981 */ /* 0x000f24000c1e1900 */
[----:B----4-:R-:W-:-:S05]  /*1d50*/  FMUL R27, R27, R0 ;  /* 0x000000001b1b7220 */ /* 0x010fca0000400000 */
[----:B------:R4:W-:Y:S04]  /*1d60*/  REDG.E.ADD.F32.FTZ.RN.STRONG.GPU desc[UR8][R8.64+0x10], R27 ;  /* 0x0000101b080079a6 */ /* 0x0009e8000c12f308 */
[----:B0-----:R-:W5:Y:S02]  /*1d70*/  LDG.E R13, desc[UR8][R10.64+0x14] ;  /* 0x000014080a0d7981 */ /* 0x001f64000c1e1900 */
[----:B-----5:R-:W-:-:S05]  /*1d80*/  FMUL R13, R13, R0 ;  /* 0x000000000d0d7220 */ /* 0x020fca0000400000 */
[----:B------:R0:W-:Y:S04]  /*1d90*/  REDG.E.ADD.F32.FTZ.RN.STRONG.GPU desc[UR8][R8.64+0x14], R13 ;  /* 0x0000140d080079a6 */ /* 0x0001e8000c12f308 */
[----:B-1----:R-:W5:Y:S02]  /*1da0*/  LDG.E R15, desc[UR8][R10.64+0x18] ;  /* 0x000018080a0f7981 */ /* 0x002f64000c1e1900 */
[----:B-----5:R-:W-:-:S05]  /*1db0*/  FMUL R15, R15, R0 ;  /* 0x000000000f0f7220 */ /* 0x020fca0000400000 */
[----:B------:R1:W-:Y:S04]  /*1dc0*/  REDG.E.ADD.F32.FTZ.RN.STRONG.GPU desc[UR8][R8.64+0x18], R15 ;  /* 0x0000180f080079a6 */ /* 0x0003e8000c12f308 */
[----:B--2---:R-:W2:Y:S02]  /*1dd0*/  LDG.E R23, desc[UR8][R10.64+0x1c] ;  /* 0x00001c080a177981 */ /* 0x004ea4000c1e1900 */
[----:B--2---:R-:W-:-:S05]  /*1de0*/  FMUL R23, R23, R0 ;  /* 0x0000000017177220 */ /* 0x004fca0000400000 */
[----:B------:R2:W-:Y:S04]  /*1df0*/  REDG.E.ADD.F32.FTZ.RN.STRONG.GPU desc[UR8][R8.64+0x1c], R23 ;  /* 0x00001c17080079a6 */ /* 0x0005e8000c12f308 */
[----:B---3--:R-:W3:Y:S02]  /*1e00*/  LDG.E R25, desc[UR8][R10.64+0x20] ;  /* 0x000020080a197981 */ /* 0x008ee4000c1e1900 */
[----:B---3--:R-:W-:-:S05]  /*1e10*/  FMUL R25, R25, R0 ;  /* 0x0000000019197220 */ /* 0x008fca0000400000 */
[----:B------:R3:W-:Y:S04]  /*1e20*/  REDG.E.ADD.F32.FTZ.RN.STRONG.GPU desc[UR8][R8.64+0x20], R25 ;  /* 0x00002019080079a6 */ /* 0x0007e8000c12f308 */
[----:B----4-:R-:W4:Y:S02]  /*1e30*/  LDG.E R27, desc[UR8][R10.64+0x24] ;  /* 0x000024080a1b7981 */ /* 0x010f24000c1e1900 */
        /* <DEDUP_REMOVED lines=11> */
[----:B---3--:R-:W2:Y:S02]  /*1ef0*/  LDG.E R25, desc[UR8][R10.64+0x34] ;  /* 0x000034080a197981 */ /* 0x008ea4000c1e1900 */
[----:B--2---:R-:W-:-:S05]  /*1f00*/  FMUL R25, R25, R0 ;  /* 0x0000000019197220 */ /* 0x004fca0000400000 */
[----:B------:R1:W-:Y:S04]  /*1f10*/  REDG.E.ADD.F32.FTZ.RN.STRONG.GPU desc[UR8][R8.64+0x34], R25 ;  /* 0x00003419080079a6 */ /* 0x0003e8000c12f308 */
[----:B----4-:R-:W2:Y:S02]  /*1f20*/  LDG.E R27, desc[UR8][R10.64+0x38] ;  /* 0x000038080a1b7981 */ /* 0x010ea4000c1e1900 */
[----:B--2---:R-:W-:-:S05]  /*1f30*/  FMUL R27, R27, R0 ;  /* 0x000000001b1b7220 */ /* 0x004fca0000400000 */
[----:B------:R1:W-:Y:S04]  /*1f40*/  REDG.E.ADD.F32.FTZ.RN.STRONG.GPU desc[UR8][R8.64+0x38], R27 ;  /* 0x0000381b080079a6 */ /* 0x0003e8000c12f308 */
[----:B0-----:R-:W2:Y:S01]  /*1f50*/  LDG.E R13, desc[UR8][R10.64+0x3c] ;  /* 0x00003c080a0d7981 */ /* 0x001ea2000c1e1900 */
[----:B------:R-:W-:Y:S02]  /*1f60*/  ULOP3.LUT UR6, UR7, 0x7ffffff0, URZ, 0xc0, !UPT ;  /* 0x7ffffff007067892 */ /* 0x000fe4000f8ec0ff */
[----:B------:R-:W-:-:S04]  /*1f70*/  UIADD3 UR5, UPT, UPT, UR5, 0x10, URZ ;  /* 0x0000001005057890 */ /* 0x000fc8000fffe0ff */
[----:B------:R-:W-:Y:S01]  /*1f80*/  UISETP.NE.AND UP0, UPT, UR5, UR6, UPT ;  /* 0x000000060500728c */ /* 0x000fe2000bf05270 */
[----:B--2---:R-:W-:-:S05]  /*1f90*/  FMUL R13, R13, R0 ;  /* 0x000000000d0d7220 */ /* 0x004fca0000400000 */
[----:B------:R1:W-:Y:S03]  /*1fa0*/  REDG.E.ADD.F32.FTZ.RN.STRONG.GPU desc[UR8][R8.64+0x3c], R13 ;  /* 0x00003c0d080079a6 */ /* 0x0003e6000c12f308 */
[----:B------:R-:W-:Y:S05]  /*1fb0*/  BRA.U UP0, `(.L_x_63) ;  /* 0xfffffffd00187547 */ /* 0x000fea000b83ffff */
[----:B------:R-:W-:-:S05]  /*1fc0*/  UMOV UR5, UR6 ;  /* 0x0000000600057c82 */ /* 0x000fca0008000000 */
.L_x_62:
[----:B------:R-:W-:-:S13]  /*1fd0*/  ISETP.NE.AND P0, PT, R16, RZ, PT ;  /* 0x000000ff1000720c */ /* 0x000fda0003f05270 */
[----:B------:R-:W-:Y:S05]  /*1fe0*/  @!P0 BRA `(.L_x_52) ;  /* 0x00000004003c8947 */ /* 0x000fea0003800000 */
[----:B-1----:R-:W-:Y:S02]  /*1ff0*/  IADD3 R8, PT, PT, R16, -0x1, RZ ;  /* 0xffffffff10087810 */ /* 0x002fe40007ffe0ff */
[----:B------:R-:W-:Y:S02]  /*2000*/  ISETP.NE.AND P1, PT, R20, RZ, PT ;  /* 0x000000ff1400720c */ /* 0x000fe40003f25270 */
[----:B------:R-:W-:-:S13]  /*2010*/  ISETP.GE.U32.AND P0, PT, R8, 0x7, PT ;  /* 0x000000070800780c */ /* 0x000fda0003f06070 */
[----:B------:R-:W-:Y:S05]  /*2020*/  @!P0 BRA `(.L_x_64) ;  /* 0x00000000007c8947 */ /* 0x000fea0003800000 */
[----:B------:R-:W0:Y:S01]  /*2030*/  LDC.64 R8, c[0x0][0x390] ;  /* 0x0000e400ff087b82 */ /* 0x000e220000000a00 */
[----:B------:R-:W-:-:S05]  /*2040*/  IADD3 R11, PT, PT, R22, UR5, RZ ;  /* 0x00000005160b7c10 */ /* 0x000fca000fffe0ff */
        /* <DEDUP_REMOVED lines=19> */
[----:B0-----:R-:W4:Y:S02]  /*2180*/  LDG.E R13, desc[UR8][R8.64+0x14] ;  /* 0x00001408080d7981 */ /* 0x001f24000c1e1900 */
[----:B----4-:R-:W-:-:S05]  /*2190*/  FMUL R13, R13, R0 ;  /* 0x000000000d0d7220 */ /* 0x010fca0000400000 */
[----:B------:R3:W-:Y:S04]  /*21a0*/  REDG.E.ADD.F32.FTZ.RN.STRONG.GPU desc[UR8][R10.64+0x14], R13 ;  /* 0x0000140d0a0079a6 */ /* 0x0007e8000c12f308 */
[----:B-1----:R-:W4:Y:S02]  /*21b0*/  LDG.E R15, desc[UR8][R8.64+0x18] ;  /* 0x00001808080f7981 */ /* 0x002f24000c1e1900 */
[----:B----4-:R-:W-:-:S05]  /*21c0*/  FMUL R15, R15, R0 ;  /* 0x000000000f0f7220 */ /* 0x010fca0000400000 */
[----:B------:R3:W-:Y:S04]  /*21d0*/  REDG.E.ADD.F32.FTZ.RN.STRONG.GPU desc[UR8][R10.64+0x18], R15 ;  /* 0x0000180f0a0079a6 */ /* 0x0007e8000c12f308 */
[----:B--2---:R-:W2:Y:S02]  /*21e0*/  LDG.E R23, desc[UR8][R8.64+0x1c] ;  /* 0x00001c0808177981 */ /* 0x004ea4000c1e1900 */
[----:B--2---:R-:W-:-:S05]  /*21f0*/  FMUL R23, R23, R0 ;  /* 0x0000000017177220 */ /* 0x004fca0000400000 */
[----:B------:R3:W-:Y:S01]  /*2200*/  REDG.E.ADD.F32.FTZ.RN.STRONG.GPU desc[UR8][R10.64+0x1c], R23 ;  /* 0x00001c170a0079a6 */ /* 0x0007e2000c12f308 */
[----:B------:R-:W-:-:S12]  /*2210*/  UIADD3 UR5, UPT, UPT, UR5, 0x8, URZ ;  /* 0x0000000805057890 */ /* 0x000fd8000fffe0ff */
.L_x_64:
[----:B------:R-:W-:Y:S05]  /*2220*/  @!P1 BRA `(.L_x_52) ;  /* 0x0000000000ac9947 */ /* 0x000fea0003800000 */
[----:B------:R-:W-:Y:S01]  /*2230*/  IADD3 R8, PT, PT, R20, -0x1, RZ ;  /* 0xffffffff14087810 */ /* 0x000fe20007ffe0ff */
[----:B------:R-:W-:-:S03]  /*2240*/  ULOP3.LUT UP0, UR6, UR7, 0x3, URZ, 0xc0, !UPT ;  /* 0x0000000307067892 */ /* 0x000fc6000f80c0ff */
[----:B------:R-:W-:-:S13]  /*2250*/  ISETP.GE.U32.AND P0, PT, R8, 0x3, PT ;  /* 0x000000030800780c */ /* 0x000fda0003f06070 */
[----:B------:R-:W-:Y:S05]  /*2260*/  @!P0 BRA `(.L_x_65) ;  /* 0x00000000004c8947 */ /* 0x000fea0003800000 */
[----:B------:R-:W0:Y:S01]  /*2270*/  LDC.64 R8, c[0x0][0x390] ;  /* 0x0000e400ff087b82 */ /* 0x000e220000000a00 */
[----:B---3--:R-:W-:-:S05]  /*2280*/  IADD3 R11, PT, PT, R22, UR5, RZ ;  /* 0x00000005160b7c10 */ /* 0x008fca000fffe0ff */
        /* <DEDUP_REMOVED lines=13> */
[----:B------:R-:W2:Y:S02]  /*2360*/  LDG.E R25, desc[UR8][R8.64+0xc] ;  /* 0x00000c0808197981 */ /* 0x000ea4000c1e1900 */
[----:B--2---:R-:W-:-:S05]  /*2370*/  FMUL R25, R25, R0 ;  /* 0x0000000019197220 */ /* 0x004fca0000400000 */
[----:B------:R0:W-:Y:S01]  /*2380*/  REDG.E.ADD.F32.FTZ.RN.STRONG.GPU desc[UR8][R10.64+0xc], R25 ;  /* 0x00000c190a0079a6 */ /* 0x0001e2000c12f308 */
[----:B------:R-:W-:-:S12]  /*2390*/  UIADD3 UR5, UPT, UPT, UR5, 0x4, URZ ;  /* 0x0000000405057890 */ /* 0x000fd8000fffe0ff */
.L_x_65:
[----:B------:R-:W-:Y:S05]  /*23a0*/  BRA.U !UP0, `(.L_x_52) ;  /* 0x00000001084c7547 */ /* 0x000fea000b800000 */
[----:B------:R-:W1:Y:S01]  /*23b0*/  LDC.64 R8, c[0x0][0x390] ;  /* 0x0000e400ff087b82 */ /* 0x000e620000000a00 */
[----:B0--3--:R-:W-:-:S05]  /*23c0*/  IADD3 R11, PT, PT, R22, UR5, RZ ;  /* 0x00000005160b7c10 */ /* 0x009fca000fffe0ff */
[----:B-1----:R-:W-:Y:S02]  /*23d0*/  IMAD.WIDE R10, R11, 0x4, R8 ;  /* 0x000000040b0a7825 */ /* 0x002fe400078e0208 */
[----:B------:R-:W0:Y:S03]  /*23e0*/  LDC.64 R8, c[0x0][0x398] ;  /* 0x0000e600ff087b82 */ /* 0x000e260000000a00 */
[----:B------:R-:W2:Y:S01]  /*23f0*/  LDG.E R13, desc[UR8][R10.64] ;  /* 0x000000080a0d7981 */ /* 0x000ea2000c1e1900 */
[----:B------:R-:W-:-:S05]  /*2400*/  IADD3 R15, PT, PT, R3, UR5, RZ ;  /* 0x00000005030f7c10 */ /* 0x000fca000fffe0ff */
[----:B0-----:R-:W-:-:S04]  /*2410*/  IMAD.WIDE R8, R15, 0x4, R8 ;  /* 0x000000040f087825 */ /* 0x001fc800078e0208 */
[----:B--2---:R-:W-:-:S05]  /*2420*/  FMUL R13, R13, R0 ;  /* 0x000000000d0d7220 */ /* 0x004fca0000400000 */
[----:B------:R2:W-:Y:S01]  /*2430*/  REDG.E.ADD.F32.FTZ.RN.STRONG.GPU desc[UR8][R8.64], R13 ;  /* 0x0000000d080079a6 */ /* 0x0005e2000c12f308 */
[----:B------:R-:W-:-:S09]  /*2440*/  UISETP.NE.AND UP0, UPT, UR6, 0x1, UPT ;  /* 0x000000010600788c */ /* 0x000fd2000bf05270 */
[----:B------:R-:W-:Y:S05]  /*2450*/  BRA.U !UP0, `(.L_x_52) ;  /* 0x0000000108207547 */ /* 0x000fea000b800000 */
[----:B--2---:R-:W2:Y:S01]  /*2460*/  LDG.E R13, desc[UR8][R10.64+0x4] ;  /* 0x000004080a0d7981 */ /* 0x004ea2000c1e1900 */
[----:B------:R-:W-:Y:S01]  /*2470*/  UISETP.NE.AND UP0, UPT, UR6, 0x2, UPT ;  /* 0x000000020600788c */ /* 0x000fe2000bf05270 */
[----:B--2---:R-:W-:-:S05]  /*2480*/  FMUL R13, R13, R0 ;  /* 0x000000000d0d7220 */ /* 0x004fca0000400000 */
[----:B------:R4:W-:Y:S03]  /*2490*/  REDG.E.ADD.F32.FTZ.RN.STRONG.GPU desc[UR8][R8.64+0x4], R13 ;  /* 0x0000040d080079a6 */ /* 0x0009e6000c12f308 */
[----:B------:R-:W-:Y:S05]  /*24a0*/  BRA.U !UP0, `(.L_x_52) ;  /* 0x00000001080c7547 */ /* 0x000fea000b800000 */
[----:B------:R-:W4:Y:S02]  /*24b0*/  LDG.E R11, desc[UR8][R10.64+0x8] ;  /* 0x000008080a0b7981 */ /* 0x000f24000c1e1900 */
[----:B----4-:R-:W-:-:S05]  /*24c0*/  FMUL R13, R11, R0 ;  /* 0x000000000b0d7220 */ /* 0x010fca0000400000 */
[----:B------:R0:W-:Y:S02]  /*24d0*/  REDG.E.ADD.F32.FTZ.RN.STRONG.GPU desc[UR8][R8.64+0x8], R13 ;  /* 0x0000080d080079a6 */ /* 0x0001e4000c12f308 */
.L_x_52:
[----:B------:R-:W-:-:S06]  /*24e0*/  UIADD3 UR5, UPT, UPT, UR4, 0x1, URZ ;  /* 0x0000000104057890 */ /* 0x000fcc000fffe0ff */
[----:B------:R-:W-:-:S13]  /*24f0*/  ISETP.NE.AND P0, PT, R6, UR5, PT ;  /* 0x0000000506007c0c */ /* 0x000fda000bf05270 */
[----:B------:R-:W-:Y:S05]  /*2500*/  @!P0 EXIT ;  /* 0x000000000000894d */ /* 0x000fea0003800000 */
[----:B------:R-:W-:Y:S01]  /*2510*/  UMOV UR4, UR5 ;  /* 0x0000000500047c82 */ /* 0x000fe20008000000 */
[----:B------:R-:W-:Y:S05]  /*2520*/  BRA `(.L_x_66) ;  /* 0xffffffe800747947 */ /* 0x000fea000383ffff */
.L_x_51:
[----:B------:R-:W-:-:S13]  /*2530*/  ISETP.GE.AND P0, PT, R9, 0x1, PT ;  /* 0x000000010900780c */ /* 0x000fda0003f06270 */
[----:B------:R-:W-:Y:S05]  /*2540*/  @!P0 EXIT ;  /* 0x000000000000894d */ /* 0x000fea0003800000 */
[C---:B------:R-:W-:Y:S01]  /*2550*/  LOP3.LUT R18, R9.reuse, 0xf, RZ, 0xc0, !PT ;  /* 0x0000000f09127812 */ /* 0x040fe200078ec0ff */
[----:B------:R-:W-:Y:S01]  /*2560*/  FADD R2, RZ, -R2 ;  /* 0x80000002ff027221 */ /* 0x000fe20000000000 */
[C---:B------:R-:W-:Y:S01]  /*2570*/  LOP3.LUT R17, R9.reuse, 0x7, RZ, 0xc0, !PT ;  /* 0x0000000709117812 */ /* 0x040fe200078ec0ff */
[----:B------:R-:W-:Y:S01]  /*2580*/  UMOV UR4, URZ ;  /* 0x000000ff00047c82 */ /* 0x000fe20008000000 */
[C---:B------:R-:W-:Y:S02]  /*2590*/  LOP3.LUT R16, R9.reuse, 0x7ffffff0, RZ, 0xc0, !PT ;  /* 0x7ffffff009107812 */ /* 0x040fe400078ec0ff */
[----:B------:R-:W-:Y:S02]  /*25a0*/  LOP3.LUT R19, R9, 0x3, RZ, 0xc0, !PT ;  /* 0x0000000309137812 */ /* 0x000fe400078ec0ff */
[----:B------:R-:W-:Y:S02]  /*25b0*/  IADD3 R20, PT, PT, R18, -0x1, RZ ;  /* 0xffffffff12147810 */ /* 0x000fe40007ffe0ff */
[----:B------:R-:W-:-:S07]  /*25c0*/  IADD3 R21, PT, PT, R17, -0x1, RZ ;  /* 0xffffffff11157810 */ /* 0x000fce0007ffe0ff */
.L_x_76:
[----:B012-4-:R-:W0:Y:S01]  /*25d0*/  LDC.64 R8, c[0x0][0x3a0] ;  /* 0x0000e800ff087b82 */ /* 0x017e220000000a00 */
[----:B---3--:R-:W-:Y:S01]  /*25e0*/  IADD3 R11, PT, PT, R7, UR4, RZ ;  /* 0x00000004070b7c10 */ /* 0x008fe2000fffe0ff */
[----:B------:R-:W1:Y:S04]  /*25f0*/  LDCU UR5, c[0x0][0x3b4] ;  /* 0x00007680ff0577ac */ /* 0x000e680008000800 */
[----:B0-----:R-:W-:-:S05]  /*2600*/  IMAD.WIDE R8, R11, 0x4, R8 ;  /* 0x000000040b087825 */ /* 0x001fca00078e0208 */
[----:B------:R-:W1:Y:S01]  /*2610*/  LDG.E R23, desc[UR8][R8.64] ;  /* 0x0000000808177981 */ /* 0x000e62000c1e1900 */
[----:B------:R-:W-:-:S06]  /*2620*/  UIADD3 UR4, UPT, UPT, UR4, 0x1, URZ ;  /* 0x0000000104047890 */ /* 0x000fcc000fffe0ff */
[----:B------:R-:W-:Y:S02]  /*2630*/  ISETP.NE.AND P2, PT, R6, UR4, PT ;  /* 0x0000000406007c0c */ /* 0x000fe4000bf45270 */
[----:B-1----:R-:W-:-:S04]  /*2640*/  ISETP.GE.AND P0, PT, R23, UR5, PT ;  /* 0x0000000517007c0c */ /* 0x002fc8000bf06270 */
[----:B------:R-:W-:-:S13]  /*2650*/  ISETP.LT.OR P0, PT, R23, RZ, P0 ;  /* 0x000000ff1700720c */ /* 0x000fda0000701670 */
[----:B------:R-:W-:Y:S05]  /*2660*/  @P0 BRA `(.L_x_67) ;  /* 0x0000000800fc0947 */ /* 0x000fea0003800000 */
[----:B------:R-:W0:Y:S02]  /*2670*/  LDCU.64 UR6, c[0x0][0x3b8] ;  /* 0x00007700ff0677ac */ /* 0x000e240008000a00 */
[----:B0-----:R-:W-:Y:S01]  /*2680*/  I2FP.F32.U32 R11, UR6 ;  /* 0x00000006000b7c45 */ /* 0x001fe20008201000 */
[----:B------:R-:W-:-:S03]  /*2690*/  UISETP.GE.U32.AND UP0, UPT, UR7, 0x10, UPT ;  /* 0x000000100700788c */ /* 0x000fc6000bf06070 */
[----:B------:R-:W-:Y:S01]  /*26a0*/  IADD3 R8, PT, PT, R11, -0xd000000, RZ ;  /* 0xf30000000b087810 */ /* 0x000fe20007ffe0ff */
[----:B------:R0:W1:Y:S03]  /*26b0*/  MUFU.RSQ R0, R11 ;  /* 0x0000000b00007308 */ /* 0x0000660000001400 */
[----:B------:R-:W-:-:S13]  /*26c0*/  ISETP.GT.U32.AND P0, PT, R8, 0x727fffff, PT ;  /* 0x727fffff0800780c */ /* 0x000fda0003f04070 */
[----:B0-----:R-:W-:Y:S05]  /*26d0*/  @!P0 BRA `(.L_x_68) ;  /* 0x0000000000108947 */ /* 0x001fea0003800000 */
[----:B-1----:R-:W-:-:S07]  /*26e0*/  MOV R0, 0x2700 ;  /* 0x0000270000007802 */ /* 0x002fce0000000f00 */
[----:B------:R-:W-:Y:S05]  /*26f0*/  CALL.REL.NOINC `($__internal_2_$__cuda_sm20_sqrt_rn_f32_slowpath) ;  /* 0x0000000800e07944 */ /* 0x000fea0003c00000 */
[----:B------:R-:W-:Y:S01]  /*2700*/  MOV R0, R8 ;  /* 0x0000000800007202 */ /* 0x000fe20000000f00 */
[----:B------:R-:W-:Y:S06]  /*2710*/  BRA `(.L_x_69) ;  /* 0x0000000000107947 */ /* 0x000fec0003800000 */
.L_x_68:
[----:B-1----:R-:W-:Y:S01]  /*2720*/  FMUL.FTZ R8, R11, R0 ;  /* 0x000000000b087220 */ /* 0x002fe20000410000 */
[----:B------:R-:W-:-:S03]  /*2730*/  FMUL.FTZ R0, R0, 0.5 ;  /* 0x3f00000000007820 */ /* 0x000fc60000410000 */
[----:B------:R-:W-:-:S04]  /*2740*/  FFMA R11, -R8, R8, R11 ;  /* 0x00000008080b7223 */ /* 0x000fc8000000010b */
[----:B------:R-:W-:-:S07]  /*2750*/  FFMA R0, R11, R0, R8 ;  /* 0x000000000b007223 */ /* 0x000fce0000000008 */
.L_x_69:
        /* <DEDUP_REMOVED lines=8> */
[----:B------:R-:W-:Y:S02]  /*27e0*/  MOV R13, R2 ;  /* 0x00000002000d7202 */ /* 0x000fe40000000f00 */
[----:B------:R-:W-:-:S07]  /*27f0*/  MOV R8, 0x2810 ;  /* 0x0000281000087802 */ /* 0x000fce0000000f00 */
[----:B------:R-:W-:Y:S05]  /*2800*/  CALL.REL.NOINC `($__internal_3_$__cuda_sm3x_div_rn_noftz_f32_slowpath) ;  /* 0x0000000800f87944 */ /* 0x000fea0003c00000 */
[----:B------:R-:W-:-:S07]  /*2810*/  MOV R8, R0 ;  /* 0x0000000000087202 */ /* 0x000fce0000000f00 */
.L_x_70:
        /* <DEDUP_REMOVED lines=10> */
[----:B------:R-:W-:-:S06]  /*28c0*/  FFMA R9, R8, 1.925963033500011079e-08, R9 ;  /* 0x32a5706008097823 */ /* 0x000fcc0000000009 */
        /* <DEDUP_REMOVED lines=10> */
[----:B------:R-:W-:-:S07]  /*2970*/  MOV R12, R0 ;  /* 0x00000000000c7202 */ /* 0x000fce0000000f00 */
.L_x_71:
[----:B------:R-:W0:Y:S01]  /*2980*/  LDCU UR5, c[0x0][0x3bc] ;  /* 0x00007780ff0577ac */ /* 0x000e220008000800 */
[----:B------:R-:W-:Y:S01]  /*2990*/  MOV R0, RZ ;  /* 0x000000ff00007202 */ /* 0x000fe20000000f00 */
[----:B0-----:R-:W-:Y:S01]  /*29a0*/  IMAD R23, R23, UR5, R4 ;  /* 0x0000000517177c24 */ /* 0x001fe2000f8e0204 */
[----:B------:R-:W-:Y:S06]  /*29b0*/  BRA.U !UP0, `(.L_x_72) ;  /* 0x0000000108ec7547 */ /* 0x000fec000b800000 */
[----:B------:R-:W-:-:S05]  /*29c0*/  UMOV UR5, URZ ;  /* 0x000000ff00057c82 */ /* 0x000fca0008000000 */
.L_x_73:
        /* <DEDUP_REMOVED lines=48> */
[----:B----4-:R-:W2:Y:S01]  /*2cd0*/  LDG.E R29, desc[UR8][R10.64+0x38] ;  /* 0x000038080a1d7981 */ /* 0x010ea2000c1e1900 */
[----:B------:R-:W-:Y:S01]  /*2ce0*/  UIADD3 UR5, UPT, UPT, UR5, 0x10, URZ ;  /* 0x0000001005057890 */ /* 0x000fe2000fffe0ff */
[----:B--2---:R-:W-:-:S05]  /*2cf0*/  FMUL R29, R29, R12 ;  /* 0x0000000c1d1d7220 */ /* 0x004fca0000400000 */
[----:B------:R1:W-:Y:S04]  /*2d00*/  REDG.E.ADD.F32.FTZ.RN.STRONG.GPU desc[UR8][R8.64+0x38], R29 ;  /* 0x0000381d080079a6 */ /* 0x0003e8000c12f308 */
[----:B0-----:R-:W2:Y:S01]  /*2d10*/  LDG.E R13, desc[UR8][R10.64+0x3c] ;  /* 0x00003c080a0d7981 */ /* 0x001ea2000c1e1900 */
[----:B------:R-:W-:Y:S01]  /*2d20*/  ISETP.NE.AND P0, PT, R16, UR5, PT ;  /* 0x0000000510007c0c */ /* 0x000fe2000bf05270 */
[----:B--2---:R-:W-:-:S05]  /*2d30*/  FMUL R13, R13, R12 ;  /* 0x0000000c0d0d7220 */ /* 0x004fca0000400000 */
[----:B------:R1:W-:Y:S07]  /*2d40*/  REDG.E.ADD.F32.FTZ.RN.STRONG.GPU desc[UR8][R8.64+0x3c], R13 ;  /* 0x00003c0d080079a6 */ /* 0x0003ee000c12f308 */
[----:B------:R-:W-:Y:S05]  /*2d50*/  @P0 BRA `(.L_x_73) ;  /* 0xfffffffc001c0947 */ /* 0x000fea000383ffff */
[----:B------:R-:W-:-:S07]  /*2d60*/  MOV R0, R16 ;  /* 0x0000001000007202 */ /* 0x000fce0000000f00 */
.L_x_72:
[----:B------:R-:W-:-:S13]  /*2d70*/  ISETP.NE.AND P0, PT, R18, RZ, PT ;  /* 0x000000ff1200720c */ /* 0x000fda0003f05270 */
[----:B------:R-:W-:Y:S05]  /*2d80*/  @!P0 BRA `(.L_x_67) ;  /* 0x0000000400348947 */ /* 0x000fea0003800000 */
[----:B------:R-:W-:Y:S02]  /*2d90*/  ISETP.GE.U32.AND P0, PT, R20, 0x7, PT ;  /* 0x000000071400780c */ /* 0x000fe40003f06070 */
[----:B------:R-:W-:-:S11]  /*2da0*/  ISETP.NE.AND P1, PT, R17, RZ, PT ;  /* 0x000000ff1100720c */ /* 0x000fd60003f25270 */
[----:B------:R-:W-:Y:S05]  /*2db0*/  @!P0 BRA `(.L_x_74) ;  /* 0x00000000007c8947 */ /* 0x000fea0003800000 */
[----:B-1----:R-:W0:Y:S01]  /*2dc0*/  LDC.64 R8, c[0x0][0x390] ;  /* 0x0000e400ff087b82 */ /* 0x002e220000000a00 */
[----:B------:R-:W-:-:S05]  /*2dd0*/  IADD3 R11, PT, PT, R23, R0, RZ ;  /* 0x00000000170b7210 */ /* 0x000fca0007ffe0ff */
[----:B0-----:R-:W-:Y:S02]  /*2de0*/  IMAD.WIDE R8, R11, 0x4, R8 ;  /* 0x000000040b087825 */ /* 0x001fe400078e0208 */
[----:B------:R-:W0:Y:S03]  /*2df0*/  LDC.64 R10, c[0x0][0x398] ;  /* 0x0000e600ff0a7b82 */ /* 0x000e260000000a00 */
[----:B------:R-:W2:Y:S01]  /*2e00*/  LDG.E R13, desc[UR8][R8.64] ;  /* 0x00000008080d7981 */ /* 0x000ea2000c1e1900 */
[----:B------:R-:W-:-:S05]  /*2e10*/  IADD3 R15, PT, PT, R3, R0, RZ ;  /* 0x00000000030f7210 */ /* 0x000fca0007ffe0ff */
        /* <DEDUP_REMOVED lines=24> */
[----:B------:R-:W-:-:S07]  /*2fa0*/  IADD3 R0, PT, PT, R0, 0x8, RZ ;  /* 0x0000000800007810 */ /* 0x000fce0007ffe0ff */
.L_x_74:
[----:B------:R-:W-:Y:S05]  /*2fb0*/  @!P1 BRA `(.L_x_67) ;  /* 0x0000000000a89947 */ /* 0x000fea0003800000 */
[----:B------:R-:W-:Y:S02]  /*2fc0*/  ISETP.GE.U32.AND P1, PT, R21, 0x3, PT ;  /* 0x000000031500780c */ /* 0x000fe40003f26070 */
[----:B------:R-:W-:-:S11]  /*2fd0*/  ISETP.NE.AND P0, PT, R19, RZ, PT ;  /* 0x000000ff1300720c */ /* 0x000fd60003f05270 */
[----:B------:R-:W-:Y:S05]  /*2fe0*/  @!P1 BRA `(.L_x_75) ;  /* 0x00000000004c9947 */ /* 0x000fea0003800000 */
[----:B-1----:R-:W0:Y:S01]  /*2ff0*/  LDC.64 R8, c[0x0][0x390] ;  /* 0x0000e400ff087b82 */ /* 0x002e220000000a00 */
[----:B---3--:R-:W-:-:S05]  /*3000*/  IADD3 R11, PT, PT, R23, R0, RZ ;  /* 0x00000000170b7210 */ /* 0x008fca0007ffe0ff */
        /* <DEDUP_REMOVED lines=16> */
[----:B------:R-:W-:-:S07]  /*3110*/  IADD3 R0, PT, PT, R0, 0x4, RZ ;  /* 0x0000000400007810 */ /* 0x000fce0007ffe0ff */
.L_x_75:
[----:B------:R-:W-:Y:S05]  /*3120*/  @!P0 BRA `(.L_x_67) ;  /* 0x00000000004c8947 */ /* 0x000fea0003800000 */
[----:B-1----:R-:W1:Y:S01]  /*3130*/  LDC.64 R8, c[0x0][0x390] ;  /* 0x0000e400ff087b82 */ /* 0x002e620000000a00 */
[----:B0--3--:R-:W-:-:S05]  /*3140*/  IADD3 R11, PT, PT, R23, R0, RZ ;  /* 0x00000000170b7210 */ /* 0x009fca0007ffe0ff */
[----:B-1----:R-:W-:Y:S02]  /*3150*/  IMAD.WIDE R10, R11, 0x4, R8 ;  /* 0x000000040b0a7825 */ /* 0x002fe400078e0208 */
[----:B------:R-:W0:Y:S03]  /*3160*/  LDC.64 R8, c[0x0][0x398] ;  /* 0x0000e600ff087b82 */ /* 0x000e260000000a00 */
[----:B------:R-:W2:Y:S01]  /*3170*/  LDG.E R13, desc[UR8][R10.64] ;  /* 0x000000080a0d7981 */ /* 0x000ea2000c1e1900 */
[----:B------:R-:W-:Y:S02]  /*3180*/  ISETP.NE.AND P0, PT, R19, 0x1, PT ;  /* 0x000000011300780c */ /* 0x000fe40003f05270 */
[----:B------:R-:W-:-:S05]  /*3190*/  IADD3 R15, PT, PT, R3, R0, RZ ;  /* 0x00000000030f7210 */ /* 0x000fca0007ffe0ff */
[----:B0-----:R-:W-:-:S04]  /*31a0*/  IMAD.WIDE R8, R15, 0x4, R8 ;  /* 0x000000040f087825 */ /* 0x001fc800078e0208 */
[----:B--2---:R-:W-:-:S05]  /*31b0*/  FMUL R13, R13, R12 ;  /* 0x0000000c0d0d7220 */ /* 0x004fca0000400000 */
[----:B------:R2:W-:Y:S01]  /*31c0*/  REDG.E.ADD.F32.FTZ.RN.STRONG.GPU desc[UR8][R8.64], R13 ;  /* 0x0000000d080079a6 */ /* 0x0005e2000c12f308 */
[----:B------:R-:W-:Y:S05]  /*31d0*/  @!P0 BRA `(.L_x_67) ;  /* 0x0000000000208947 */ /* 0x000fea0003800000 */
[----:B--2---:R-:W2:Y:S01]  /*31e0*/  LDG.E R13, desc[UR8][R10.64+0x4] ;  /* 0x000004080a0d7981 */ /* 0x004ea2000c1e1900 */
[----:B------:R-:W-:Y:S01]  /*31f0*/  ISETP.NE.AND P0, PT, R19, 0x2, PT ;  /* 0x000000021300780c */ /* 0x000fe20003f05270 */
[----:B--2---:R-:W-:-:S05]  /*3200*/  FMUL R13, R13, R12 ;  /* 0x0000000c0d0d7220 */ /* 0x004fca0000400000 */
[----:B------:R4:W-:Y:S07]  /*3210*/  REDG.E.ADD.F32.FTZ.RN.STRONG.GPU desc[UR8][R8.64+0x4], R13 ;  /* 0x0000040d080079a6 */ /* 0x0009ee000c12f308 */
[----:B------:R-:W-:Y:S05]  /*3220*/  @!P0 BRA `(.L_x_67) ;  /* 0x00000000000c8947 */ /* 0x000fea0003800000 */
[----:B------:R-:W4:Y:S02]  /*3230*/  LDG.E R11, desc[UR8][R10.64+0x8] ;  /* 0x000008080a0b7981 */ /* 0x000f24000c1e1900 */
[----:B----4-:R-:W-:-:S05]  /*3240*/  FMUL R13, R11, R12 ;  /* 0x0000000c0b0d7220 */ /* 0x010fca0000400000 */
[----:B------:R0:W-:Y:S02]  /*3250*/  REDG.E.ADD.F32.FTZ.RN.STRONG.GPU desc[UR8][R8.64+0x8], R13 ;  /* 0x0000080d080079a6 */ /* 0x0001e4000c12f308 */
.L_x_67:
[----:B------:R-:W-:Y:S05]  /*3260*/  @P2 BRA `(.L_x_76) ;  /* 0xfffffff000d82947 */ /* 0x000fea000383ffff */
[----:B------:R-:W-:Y:S05]  /*3270*/  EXIT ;  /* 0x000000000000794d */ /* 0x000fea0003800000 */
        .weak           $__internal_2_$__cuda_sm20_sqrt_rn_f32_slowpath
        .type           $__internal_2_$__cuda_sm20_sqrt_rn_f32_slowpath,@function
        .size           $__internal_2_$__cuda_sm20_sqrt_rn_f32_slowpath,($__internal_3_$__cuda_sm3x_div_rn_noftz_f32_slowpath - $__internal_2_$__cuda_sm20_sqrt_rn_f32_slowpath)
$__internal_2_$__cuda_sm20_sqrt_rn_f32_slowpath:
[----:B------:R-:W-:-:S13]  /*3280*/  LOP3.LUT P0, RZ, R11, 0x7fffffff, RZ, 0xc0, !PT ;  /* 0x7fffffff0bff7812 */ /* 0x000fda000780c0ff */
[----:B------:R-:W-:Y:S01]  /*3290*/  @!P0 MOV R8, R11 ;  /* 0x0000000b00088202 */ /* 0x000fe20000000f00 */
[----:B------:R-:W-:Y:S06]  /*32a0*/  @!P0 BRA `(.L_x_77) ;  /* 0x0000000000448947 */ /* 0x000fec0003800000 */
[----:B------:R-:W-:-:S13]  /*32b0*/  FSETP.GEU.FTZ.AND P0, PT, R11, RZ, PT ;  /* 0x000000ff0b00720b */ /* 0x000fda0003f1e000 */
[----:B------:R-:W-:Y:S01]  /*32c0*/  @!P0 MOV R8, 0x7fffffff ;  /* 0x7fffffff00088802 */ /* 0x000fe20000000f00 */
        /* <DEDUP_REMOVED lines=15> */
.L_x_77:
[----:B------:R-:W-:Y:S01]  /*33c0*/  HFMA2 R11, -RZ, RZ, 0, 0 ;  /* 0x00000000ff0b7431 */ /* 0x000fe200000001ff */
[----:B------:R-:W-:-:S04]  /*33d0*/  MOV R10, R0 ;  /* 0x00000000000a7202 */ /* 0x000fc80000000f00 */
[----:B------:R-:W-:Y:S05]  /*33e0*/  RET.REL.NODEC R10 `(_Z21sparseAttentionKernelPfS_S_S_PiS0_iiiii) ;  /* 0xffffffcc0a047950 */ /* 0x000fea0003c3ffff */
        .weak           $__internal_3_$__cuda_sm3x_div_rn_noftz_f32_slowpath
        .type           $__internal_3_$__cuda_sm3x_div_rn_noftz_f32_slowpath,@function
        .size           $__internal_3_$__cuda_sm3x_div_rn_noftz_f32_slowpath,(.L_x_90 - $__internal_3_$__cuda_sm3x_div_rn_noftz_f32_slowpath)
$__internal_3_$__cuda_sm3x_div_rn_noftz_f32_slowpath:
[----:B------:R-:W-:Y:S02]  /*33f0*/  SHF.R.U32.HI R9, RZ, 0x17, R0 ;  /* 0x00000017ff097819 */ /* 0x000fe40000011600 */
[----:B------:R-:W-:Y:S02]  /*3400*/  SHF.R.U32.HI R12, RZ, 0x17, R13 ;  /* 0x00000017ff0c7819 */ /* 0x000fe4000001160d */
[----:B------:R-:W-:Y:S02]  /*3410*/  LOP3.LUT R9, R9, 0xff, RZ, 0xc0, !PT ;  /* 0x000000ff09097812 */ /* 0x000fe400078ec0ff */
[----:B------:R-:W-:Y:S02]  /*3420*/  LOP3.LUT R12, R12, 0xff, RZ, 0xc0, !PT ;  /* 0x000000ff0c0c7812 */ /* 0x000fe400078ec0ff */
[----:B------:R-:W-:Y:S02]  /*3430*/  IADD3 R11, PT, PT, R9, -0x1, RZ ;  /* 0xffffffff090b7810 */ /* 0x000fe40007ffe0ff */
[----:B------:R-:W-:-:S02]  /*3440*/  IADD3 R14, PT, PT, R12, -0x1, RZ ;  /* 0xffffffff0c0e7810 */ /* 0x000fc40007ffe0ff */
[----:B------:R-:W-:-:S04]  /*3450*/  ISETP.GT.U32.AND P0, PT, R11, 0xfd, PT ;  /* 0x000000fd0b00780c */ /* 0x000fc80003f04070 */
[----:B------:R-:W-:-:S13]  /*3460*/  ISETP.GT.U32.OR P0, PT, R14, 0xfd, P0 ;  /* 0x000000fd0e00780c */ /* 0x000fda0000704470 */
[----:B------:R-:W-:Y:S01]  /*3470*/  @!P0 MOV R10, RZ ;  /* 0x000000ff000a8202 */ /* 0x000fe20000000f00 */
        /* <DEDUP_REMOVED lines=24> */
.L_x_78:
[----:B------:R-:W-:Y:S02]  /*3600*/  LEA R11, R9, 0xc0800000, 0x17 ;  /* 0xc0800000090b7811 */ /* 0x000fe400078eb8ff */
[----:B------:R-:W-:Y:S02]  /*3610*/  IADD3 R12, PT, PT, R12, -0x7f, RZ ;  /* 0xffffff810c0c7810 */ /* 0x000fe40007ffe0ff */
[----:B------:R-:W-:-:S03]  /*3620*/  IADD3 R24, PT, PT, -R11, R0, RZ ;  /* 0x000000000b187210 */ /* 0x000fc60007ffe1ff */
[----:B------:R-:W-:Y:S01]  /*3630*/  IMAD R0, R12, -0x800000, R13 ;  /* 0xff8000000c007824 */ /* 0x000fe200078e020d */
[----:B------:R-:W0:Y:S01]  /*3640*/  MUFU.RCP R14, R24 ;  /* 0x00000018000e7308 */ /* 0x000e220000001000 */
[----:B------:R-:W-:-:S04]  /*3650*/  FADD.FTZ R11, -R24, -RZ ;  /* 0x800000ff180b7221 */ /* 0x000fc80000010100 */
[----:B0-----:R-:W-:-:S04]  /*3660*/  FFMA R15, R14, R11, 1 ;  /* 0x3f8000000e0f7423 */ /* 0x001fc8000000000b */
[----:B------:R-:W-:-:S04]  /*3670*/  FFMA R13, R14, R15, R14 ;  /* 0x0000000f0e0d7223 */ /* 0x000fc8000000000e */
[----:B------:R-:W-:-:S04]  /*3680*/  FFMA R14, R0, R13, RZ ;  /* 0x0000000d000e7223 */ /* 0x000fc800000000ff */
[----:B------:R-:W-:-:S04]  /*3690*/  FFMA R15, R11, R14, R0 ;  /* 0x0000000e0b0f7223 */ /* 0x000fc80000000000 */
[----:B------:R-:W-:Y:S01]  /*36a0*/  FFMA R14, R13, R15, R14 ;  /* 0x0000000f0d0e7223 */ /* 0x000fe2000000000e */
[----:B------:R-:W-:-:S03]  /*36b0*/  IADD3 R15, PT, PT, R12, 0x7f, -R9 ;  /* 0x0000007f0c0f7810 */ /* 0x000fc60007ffe809 */
[----:B------:R-:W-:Y:S01]  /*36c0*/  FFMA R11, R11, R14, R0 ;  /* 0x0000000e0b0b7223 */ /* 0x000fe20000000000 */
[----:B------:R-:W-:-:S03]  /*36d0*/  IADD3 R15, PT, PT, R15, R10, RZ ;  /* 0x0000000a0f0f7210 */ /* 0x000fc60007ffe0ff */
[----:B------:R-:W-:-:S05]  /*36e0*/  FFMA R0, R13, R11, R14 ;  /* 0x0000000b0d007223 */ /* 0x000fca000000000e */
[----:B------:R-:W-:-:S04]  /*36f0*/  SHF.R.U32.HI R9, RZ, 0x17, R0 ;  /* 0x00000017ff097819 */ /* 0x000fc80000011600 */
[----:B------:R-:W-:-:S04]  /*3700*/  LOP3.LUT R10, R9, 0xff, RZ, 0xc0, !PT ;  /* 0x000000ff090a7812 */ /* 0x000fc800078ec0ff */
[----:B------:R-:W-:-:S04]  /*3710*/  IADD3 R9, PT, PT, R10, R15, RZ ;  /* 0x0000000f0a097210 */ /* 0x000fc80007ffe0ff */
[----:B------:R-:W-:-:S04]  /*3720*/  IADD3 R10, PT, PT, R9, -0x1, RZ ;  /* 0xffffffff090a7810 */ /* 0x000fc80007ffe0ff */
        /* <DEDUP_REMOVED lines=9> */
[CCC-:B------:R-:W-:Y:S01]  /*37c0*/  FFMA.RZ R10, R13.reuse, R11.reuse, R14.reuse ;  /* 0x0000000b0d0a7223 */ /* 0x1c0fe2000000c00e */
[CCC-:B------:R-:W-:Y:S01]  /*37d0*/  FFMA.RP R12, R13.reuse, R11.reuse, R14.reuse ;  /* 0x0000000b0d0c7223 */ /* 0x1c0fe2000000800e */
[----:B------:R-:W-:Y:S01]  /*37e0*/  FFMA.RM R13, R13, R11, R14 ;  /* 0x0000000b0d0d7223 */ /* 0x000fe2000000400e */
[C---:B------:R-:W-:Y:S02]  /*37f0*/  IADD3 R11, PT, PT, R9.reuse, 0x20, RZ ;  /* 0x00000020090b7810 */ /* 0x040fe40007ffe0ff */
[----:B------:R-:W-:Y:S02]  /*3800*/  LOP3.LUT R10, R10, 0x7fffff, RZ, 0xc0, !PT ;  /* 0x007fffff0a0a7812 */ /* 0x000fe400078ec0ff */
[C---:B------:R-:W-:Y:S02]  /*3810*/  ISETP.NE.AND P3, PT, R9.reuse, RZ, PT ;  /* 0x000000ff0900720c */ /* 0x040fe40003f65270 */
[----:B------:R-:W-:Y:S02]  /*3820*/  LOP3.LUT R10, R10, 0x800000, RZ, 0xfc, !PT ;  /* 0x008000000a0a7812 */ /* 0x000fe400078efcff */
[----:B------:R-:W-:-:S02]  /*3830*/  ISETP.NE.AND P1, PT, R9, RZ, PT ;  /* 0x000000ff0900720c */ /* 0x000fc40003f25270 */
        /* <DEDUP_REMOVED lines=14> */
.L_x_84:
[----:B------:R-:W-:-:S04]  /*3920*/  LOP3.LUT R0, R0, 0x80000000, RZ, 0xc0, !PT ;  /* 0x8000000000007812 */ /* 0x000fc800078ec0ff */
[----:B------:R-:W-:Y:S01]  /*3930*/  LOP3.LUT R0, R0, 0x7f800000, RZ, 0xfc, !PT ;  /* 0x7f80000000007812 */ /* 0x000fe200078efcff */
[----:B------:R-:W-:Y:S06]  /*3940*/  BRA `(.L_x_85) ;  /* 0x0000000000287947 */ /* 0x000fec0003800000 */
.L_x_83:
[----:B------:R-:W-:Y:S01]  /*3950*/  LEA R0, R15, R0, 0x17 ;  /* 0x000000000f007211 */ /* 0x000fe200078eb8ff */
[----:B------:R-:W-:Y:S06]  /*3960*/  BRA `(.L_x_85) ;  /* 0x0000000000207947 */ /* 0x000fec0003800000 */
.L_x_82:
[----:B------:R-:W-:-:S04]  /*3970*/  LOP3.LUT R0, R0, 0x80000000, R13, 0x48, !PT ;  /* 0x8000000000007812 */ /* 0x000fc800078e480d */
[----:B------:R-:W-:Y:S01]  /*3980*/  LOP3.LUT R0, R0, 0x7f800000, RZ, 0xfc, !PT ;  /* 0x7f80000000007812 */ /* 0x000fe200078efcff */
[----:B------:R-:W-:Y:S06]  /*3990*/  BRA `(.L_x_85) ;  /* 0x0000000000147947 */ /* 0x000fec0003800000 */
.L_x_81:
[----:B------:R-:W-:Y:S01]  /*39a0*/  LOP3.LUT R0, R0, 0x80000000, R13, 0x48, !PT ;  /* 0x8000000000007812 */ /* 0x000fe200078e480d */
[----:B------:R-:W-:Y:S06]  /*39b0*/  BRA `(.L_x_85) ;  /* 0x00000000000c7947 */ /* 0x000fec0003800000 */
.L_x_80:
[----:B------:R-:W0:Y:S01]  /*39c0*/  MUFU.RSQ R0, -QNAN ;  /* 0xffc0000000007908 */ /* 0x000e220000001400 */
[----:B------:R-:W-:Y:S05]  /*39d0*/  BRA `(.L_x_85) ;  /* 0x0000000000047947 */ /* 0x000fea0003800000 */
.L_x_79:
[----:B------:R-:W-:-:S07]  /*39e0*/  FADD.FTZ R0, R13, R0 ;  /* 0x000000000d007221 */ /* 0x000fce0000010000 */
.L_x_85:
[----:B------:R-:W-:-:S04]  /*39f0*/  HFMA2 R9, -RZ, RZ, 0, 0 ;  /* 0x00000000ff097431 */ /* 0x000fc800000001ff */
[----:B0-----:R-:W-:Y:S05]  /*3a00*/  RET.REL.NODEC R8 `(_Z21sparseAttentionKernelPfS_S_S_PiS0_iiiii) ;  /* 0xffffffc4087c7950 */ /* 0x001fea0003c3ffff */
.L_x_86:
        /* <DEDUP_REMOVED lines=15> */
.L_x_90:


//--------------------- .nv.shared.reserved.0     --------------------------
	.section	.nv.shared.reserved.0,"aw",@nobits
	.weak		__nv_reservedSMEM_offset_0_alias
	.size		__nv_reservedSMEM_offset_0_alias, 0, 64
	.other		__nv_reservedSMEM_offset_0_alias,@"STO_CUDA_RESERVED_SHARED STV_DEFAULT"
__nv_reservedSMEM_offset_0_alias:
	.zero		0
	.zero		64


//--------------------- .nv.constant0._Z23standardAttentionKernelPfS_S_S_iiii --------------------------
	.section	.nv.constant0._Z23standardAttentionKernelPfS_S_S_iiii,"a",@progbits
	.sectionflags	@""
	.align	4
.nv.constant0._Z23standardAttentionKernelPfS_S_S_iiii:
	.zero		944


//--------------------- .nv.constant0._Z21sparseAttentionKernelPfS_S_S_PiS0_iiiii --------------------------
	.section	.nv.constant0._Z21sparseAttentionKernelPfS_S_S_PiS0_iiiii,"a",@progbits
	.sectionflags	@""
	.align	4
.nv.constant0._Z21sparseAttentionKernelPfS_S_S_PiS0_iiiii:
	.zero		964


//--------------------- SYMBOLS --------------------------

	.type		.nv.reservedSmem.offset0,@object
	.size		.nv.reservedSmem.offset0,0x4
